	.target	sm_90a

	.elftype	@"ET_EXEC"


//--------------------- .note.nv.tkinfo           --------------------------
	.section	.note.nv.tkinfo,"",@"SHT_NOTE"
	.sectionflags	@"SHF_NOTE_NV_TKINFO"
	.tkinfo
        /*0018*/ 	.word	0x00000002
        /*0030*/ 	.string	""
        /*0030*/ 	.string	"ptxas"
        /*0030*/ 	.string	"Cuda compilation tools, release 13.0, V13.0.88"
        /*0030*/ 	.string	"Build cuda_13.0.r13.0/compiler.36424714_0"
        /*0030*/ 	.string	"-arch sm_90a -m 64 "



//--------------------- .note.nv.cuinfo           --------------------------
	.section	.note.nv.cuinfo,"",@"SHT_NOTE"
	.sectionflags	@"SHF_NOTE_NV_CUINFO"
        /*0018*/ 	.short	0x0002
        /*001a*/ 	.short	0x005a
        /*001c*/ 	.short	0x0082
	.zero		2


//--------------------- .nv.info                  --------------------------
	.section	.nv.info,"",@"SHT_CUDA_INFO"
	.align	4


	//----- nvinfo : EIATTR_REGCOUNT
	.align		4
        /*0000*/ 	.byte	0x04, 0x2f
        /*0002*/ 	.short	(.L_12 - .L_11)
	.align		4
.L_11:
        /*0004*/ 	.word	index@(_ZN7cutlass13device_kernelINS_4gemm6kernel13GemmUniversalIN4cute5tupleIJiiiiEEENS1_10collective13CollectiveMmaINS1_43MainloopSm90TmaGmmaWarpSpecializedSparseFP8ILi8ENS5_IJNS4_1CILi1EEENSA_ILi2EEESB_EEENS1_35KernelTmaWarpSpecializedCooperativeEEENS5_IJNSA_ILi128EEESG_SG_EEENS_12float_e4m3_tENS5_IJNS4_6LayoutINS5_IJiNS5_IJSC_iEEEiEEENS5_IJlNS5_IJSB_SC_EEElEEEEENSJ_INS5_IJNS5_IJNSA_ILi64EEEiEEENS5_IJSG_iEEEiEEENS5_IJNS5_IJSG_NSA_ILi8192EEEEEENS5_IJSB_lEEElEEEEEEEESI_NS5_IJlSB_lEEENS4_8TiledMMAINS4_8MMA_AtomIJNS4_4SM904GMMA6SPARSE32GMMA_64x128x64_F32E4M3E4M3_SS_TNILNS13_7ScaleInE1ELS16_1ELNS13_9SparseSelE0EEEEEENSJ_INS5_IJSC_SB_SB_EEENS5_IJSB_NSA_ILi0EEES1B_EEEEENS5_IJNS4_10UnderscoreES1E_S1E_EEEEENS4_23SM90_TMA_LOAD_MULTICASTENS4_14ComposedLayoutINS4_7SwizzleILi2ELi4ELi3EEENS4_25smem_sparse_ptr_flag_bitsILi2ELi8EEENSJ_INS5_IJNS5_IJSB_NSA_ILi8EEEEEENS5_IJSC_SP_EEEEEENS5_IJNS5_IJS1B_SG_EEESM_EEEEEEEvNS4_8identityENS4_13SM90_TMA_LOADENS1I_INS1J_ILi3ELi4ELi3EEENS4_18smem_ptr_flag_bitsILi8EEENSJ_INS5_IJS1N_SG_EEENS5_IJSG_SB_EEEEEEEvS1V_EENS_8epilogue10collective6detail29Sm90TmaWarpSpecializedAdapterINS26_15DefaultEpilogueIfNS5_IJSB_llEEES2A_NS25_6thread17LinearCombinationIfLi1EffLNS2B_9ScaleType4KindE0ELNS_15FloatRoundStyleE2EfEENS1_15EpilogueDefaultEEEEEvvEEEEvNT_6ParamsE)
        /*0008*/ 	.word	0x000000a8


	//----- nvinfo : EIATTR_FRAME_SIZE
	.align		4
.L_12:
        /*000c*/ 	.byte	0x04, 0x11
        /*000e*/ 	.short	(.L_14 - .L_13)
	.align		4
.L_13:
        /*0010*/ 	.word	index@(_ZN7cutlass13device_kernelINS_4gemm6kernel13GemmUniversalIN4cute5tupleIJiiiiEEENS1_10collective13CollectiveMmaINS1_43MainloopSm90TmaGmmaWarpSpecializedSparseFP8ILi8ENS5_IJNS4_1CILi1EEENSA_ILi2EEESB_EEENS1_35KernelTmaWarpSpecializedCooperativeEEENS5_IJNSA_ILi128EEESG_SG_EEENS_12float_e4m3_tENS5_IJNS4_6LayoutINS5_IJiNS5_IJSC_iEEEiEEENS5_IJlNS5_IJSB_SC_EEElEEEEENSJ_INS5_IJNS5_IJNSA_ILi64EEEiEEENS5_IJSG_iEEEiEEENS5_IJNS5_IJSG_NSA_ILi8192EEEEEENS5_IJSB_lEEElEEEEEEEESI_NS5_IJlSB_lEEENS4_8TiledMMAINS4_8MMA_AtomIJNS4_4SM904GMMA6SPARSE32GMMA_64x128x64_F32E4M3E4M3_SS_TNILNS13_7ScaleInE1ELS16_1ELNS13_9SparseSelE0EEEEEENSJ_INS5_IJSC_SB_SB_EEENS5_IJSB_NSA_ILi0EEES1B_EEEEENS5_IJNS4_10UnderscoreES1E_S1E_EEEEENS4_23SM90_TMA_LOAD_MULTICASTENS4_14ComposedLayoutINS4_7SwizzleILi2ELi4ELi3EEENS4_25smem_sparse_ptr_flag_bitsILi2ELi8EEENSJ_INS5_IJNS5_IJSB_NSA_ILi8EEEEEENS5_IJSC_SP_EEEEEENS5_IJNS5_IJS1B_SG_EEESM_EEEEEEEvNS4_8identityENS4_13SM90_TMA_LOADENS1I_INS1J_ILi3ELi4ELi3EEENS4_18smem_ptr_flag_bitsILi8EEENSJ_INS5_IJS1N_SG_EEENS5_IJSG_SB_EEEEEEEvS1V_EENS_8epilogue10collective6detail29Sm90TmaWarpSpecializedAdapterINS26_15DefaultEpilogueIfNS5_IJSB_llEEES2A_NS25_6thread17LinearCombinationIfLi1EffLNS2B_9ScaleType4KindE0ELNS_15FloatRoundStyleE2EfEENS1_15EpilogueDefaultEEEEEvvEEEEvNT_6ParamsE)
        /*0014*/ 	.word	0x00000000


	//----- nvinfo : EIATTR_MIN_STACK_SIZE
	.align		4
.L_14:
        /*0018*/ 	.byte	0x04, 0x12
        /*001a*/ 	.short	(.L_16 - .L_15)
	.align		4
.L_15:
        /*001c*/ 	.word	index@(_ZN7cutlass13device_kernelINS_4gemm6kernel13GemmUniversalIN4cute5tupleIJiiiiEEENS1_10collective13CollectiveMmaINS1_43MainloopSm90TmaGmmaWarpSpecializedSparseFP8ILi8ENS5_IJNS4_1CILi1EEENSA_ILi2EEESB_EEENS1_35KernelTmaWarpSpecializedCooperativeEEENS5_IJNSA_ILi128EEESG_SG_EEENS_12float_e4m3_tENS5_IJNS4_6LayoutINS5_IJiNS5_IJSC_iEEEiEEENS5_IJlNS5_IJSB_SC_EEElEEEEENSJ_INS5_IJNS5_IJNSA_ILi64EEEiEEENS5_IJSG_iEEEiEEENS5_IJNS5_IJSG_NSA_ILi8192EEEEEENS5_IJSB_lEEElEEEEEEEESI_NS5_IJlSB_lEEENS4_8TiledMMAINS4_8MMA_AtomIJNS4_4SM904GMMA6SPARSE32GMMA_64x128x64_F32E4M3E4M3_SS_TNILNS13_7ScaleInE1ELS16_1ELNS13_9SparseSelE0EEEEEENSJ_INS5_IJSC_SB_SB_EEENS5_IJSB_NSA_ILi0EEES1B_EEEEENS5_IJNS4_10UnderscoreES1E_S1E_EEEEENS4_23SM90_TMA_LOAD_MULTICASTENS4_14ComposedLayoutINS4_7SwizzleILi2ELi4ELi3EEENS4_25smem_sparse_ptr_flag_bitsILi2ELi8EEENSJ_INS5_IJNS5_IJSB_NSA_ILi8EEEEEENS5_IJSC_SP_EEEEEENS5_IJNS5_IJS1B_SG_EEESM_EEEEEEEvNS4_8identityENS4_13SM90_TMA_LOADENS1I_INS1J_ILi3ELi4ELi3EEENS4_18smem_ptr_flag_bitsILi8EEENSJ_INS5_IJS1N_SG_EEENS5_IJSG_SB_EEEEEEEvS1V_EENS_8epilogue10collective6detail29Sm90TmaWarpSpecializedAdapterINS26_15DefaultEpilogueIfNS5_IJSB_llEEES2A_NS25_6thread17LinearCombinationIfLi1EffLNS2B_9ScaleType4KindE0ELNS_15FloatRoundStyleE2EfEENS1_15EpilogueDefaultEEEEEvvEEEEvNT_6ParamsE)
        /*0020*/ 	.word	0x00000000
.L_16:


//--------------------- .nv.compat                --------------------------
	.section	.nv.compat,"",@"SHT_CUDA_COMPAT_INFO"
	.align	4
        /*0000*/ 	.byte	0x02, 0x09, 0x01, 0x00, 0x02, 0x02, 0x04, 0x00, 0x02, 0x05, 0x05, 0x00, 0x03, 0x07, 0x01, 0x01
        /*0010*/ 	.byte	0x02, 0x03, 0x01, 0x00, 0x02, 0x06, 0x01, 0x00, 0x04, 0x0b, 0x08, 0x00, 0x00, 0x00, 0x00, 0x00
        /*0020*/ 	.byte	0x00, 0x00, 0x00, 0x00


//--------------------- .nv.info._ZN7cutlass13device_kernelINS_4gemm6kernel13GemmUniversalIN4cute5tupleIJiiiiEEENS1_10collective13CollectiveMmaINS1_43MainloopSm90TmaGmmaWarpSpecializedSparseFP8ILi8ENS5_IJNS4_1CILi1EEENSA_ILi2EEESB_EEENS1_35KernelTmaWarpSpecializedCooperativeEEENS5_IJNSA_ILi128EEESG_SG_EEENS_12float_e4m3_tENS5_IJNS4_6LayoutINS5_IJiNS5_IJSC_iEEEiEEENS5_IJlNS5_IJSB_SC_EEElEEEEENSJ_INS5_IJNS5_IJNSA_ILi64EEEiEEENS5_IJSG_iEEEiEEENS5_IJNS5_IJSG_NSA_ILi8192EEEEEENS5_IJSB_lEEElEEEEEEEESI_NS5_IJlSB_lEEENS4_8TiledMMAINS4_8MMA_AtomIJNS4_4SM904GMMA6SPARSE32GMMA_64x128x64_F32E4M3E4M3_SS_TNILNS13_7ScaleInE1ELS16_1ELNS13_9SparseSelE0EEEEEENSJ_INS5_IJSC_SB_SB_EEENS5_IJSB_NSA_ILi0EEES1B_EEEEENS5_IJNS4_10UnderscoreES1E_S1E_EEEEENS4_23SM90_TMA_LOAD_MULTICASTENS4_14ComposedLayoutINS4_7SwizzleILi2ELi4ELi3EEENS4_25smem_sparse_ptr_flag_bitsILi2ELi8EEENSJ_INS5_IJNS5_IJSB_NSA_ILi8EEEEEENS5_IJSC_SP_EEEEEENS5_IJNS5_IJS1B_SG_EEESM_EEEEEEEvNS4_8identityENS4_13SM90_TMA_LOADENS1I_INS1J_ILi3ELi4ELi3EEENS4_18smem_ptr_flag_bitsILi8EEENSJ_INS5_IJS1N_SG_EEENS5_IJSG_SB_EEEEEEEvS1V_EENS_8epilogue10collective6detail29Sm90TmaWarpSpecializedAdapterINS26_15DefaultEpilogueIfNS5_IJSB_llEEES2A_NS25_6thread17LinearCombinationIfLi1EffLNS2B_9ScaleType4KindE0ELNS_15FloatRoundStyleE2EfEENS1_15EpilogueDefaultEEEEEvvEEEEvNT_6ParamsE --------------------------
	.section	.nv.info._ZN7cutlass13device_kernelINS_4gemm6kernel13GemmUniversalIN4cute5tupleIJiiiiEEENS1_10collective13CollectiveMmaINS1_43MainloopSm90TmaGmmaWarpSpecializedSparseFP8ILi8ENS5_IJNS4_1CILi1EEENSA_ILi2EEESB_EEENS1_35KernelTmaWarpSpecializedCooperativeEEENS5_IJNSA_ILi128EEESG_SG_EEENS_12float_e4m3_tENS5_IJNS4_6LayoutINS5_IJiNS5_IJSC_iEEEiEEENS5_IJlNS5_IJSB_SC_EEElEEEEENSJ_INS5_IJNS5_IJNSA_ILi64EEEiEEENS5_IJSG_iEEEiEEENS5_IJNS5_IJSG_NSA_ILi8192EEEEEENS5_IJSB_lEEElEEEEEEEESI_NS5_IJlSB_lEEENS4_8TiledMMAINS4_8MMA_AtomIJNS4_4SM904GMMA6SPARSE32GMMA_64x128x64_F32E4M3E4M3_SS_TNILNS13_7ScaleInE1ELS16_1ELNS13_9SparseSelE0EEEEEENSJ_INS5_IJSC_SB_SB_EEENS5_IJSB_NSA_ILi0EEES1B_EEEEENS5_IJNS4_10UnderscoreES1E_S1E_EEEEENS4_23SM90_TMA_LOAD_MULTICASTENS4_14ComposedLayoutINS4_7SwizzleILi2ELi4ELi3EEENS4_25smem_sparse_ptr_flag_bitsILi2ELi8EEENSJ_INS5_IJNS5_IJSB_NSA_ILi8EEEEEENS5_IJSC_SP_EEEEEENS5_IJNS5_IJS1B_SG_EEESM_EEEEEEEvNS4_8identityENS4_13SM90_TMA_LOADENS1I_INS1J_ILi3ELi4ELi3EEENS4_18smem_ptr_flag_bitsILi8EEENSJ_INS5_IJS1N_SG_EEENS5_IJSG_SB_EEEEEEEvS1V_EENS_8epilogue10collective6detail29Sm90TmaWarpSpecializedAdapterINS26_15DefaultEpilogueIfNS5_IJSB_llEEES2A_NS25_6thread17LinearCombinationIfLi1EffLNS2B_9ScaleType4KindE0ELNS_15FloatRoundStyleE2EfEENS1_15EpilogueDefaultEEEEEvvEEEEvNT_6ParamsE,"",@"SHT_CUDA_INFO"
	.sectionflags	@""
	.align	4


	//----- nvinfo : EIATTR_CUDA_API_VERSION
	.align		4
        /*0000*/ 	.byte	0x04, 0x37
        /*0002*/ 	.short	(.L_18 - .L_17)
.L_17:
        /*0004*/ 	.word	0x00000082


	//----- nvinfo : EIATTR_KPARAM_INFO
	.align		4
.L_18:
        /*0008*/ 	.byte	0x04, 0x17
        /*000a*/ 	.short	(.L_20 - .L_19)
.L_19:
        /*000c*/ 	.word	0x00000000
        /*0010*/ 	.short	0x0000
        /*0012*/ 	.short	0x0070
        /*0014*/ 	.byte	0x00, 0xf0, 0x01, 0x14


	//----- nvinfo : EIATTR_SPARSE_MMA_MASK
	.align		4
.L_20:
        /*0018*/ 	.byte	0x03, 0x50
        /*001a*/ 	.short	0x0001


	//----- nvinfo : EIATTR_MAXREG_COUNT
	.align		4
        /*001c*/ 	.byte	0x03, 0x1b
        /*001e*/ 	.short	0x00a8


	//----- nvinfo : EIATTR_NUM_BARRIERS
	.align		4
        /*0020*/ 	.byte	0x02, 0x4c
        /*0022*/ 	.byte	0x01
	.zero		1


	//----- nvinfo : EIATTR_MERCURY_ISA_VERSION
	.align		4
        /*0024*/ 	.byte	0x03, 0x5f
        /*0026*/ 	.short	0x0101


	//----- nvinfo : EIATTR_INT_WARP_WIDE_INSTR_OFFSETS
	.align		4
        /*0028*/ 	.byte	0x04, 0x31
        /*002a*/ 	.short	(.L_22 - .L_21)


	//   ....[0]....
.L_21:
        /*002c*/ 	.word	0x00000520


	//   ....[1]....
        /*0030*/ 	.word	0x00000540


	//   ....[2]....
        /*0034*/ 	.word	0x00000710


	//----- nvinfo : EIATTR_COOP_GROUP_MASK_REGIDS
	.align		4
.L_22:
        /*0038*/ 	.byte	0x04, 0x29
        /*003a*/ 	.short	(.L_24 - .L_23)


	//   ....[0]....
.L_23:
        /*003c*/ 	.word	0xffffffff


	//   ....[1]....
        /*0040*/ 	.word	0xffffffff


	//   ....[2]....
        /*0044*/ 	.word	0xffffffff


	//   ....[3]....
        /*0048*/ 	.word	0xffffffff


	//   ....[4]....
        /*004c*/ 	.word	0xffffffff


	//   ....[5]....
        /*0050*/ 	.word	0xffffffff


	//----- nvinfo : EIATTR_COOP_GROUP_INSTR_OFFSETS
	.align		4
.L_24:
        /*0054*/ 	.byte	0x04, 0x28
        /*0056*/ 	.short	(.L_26 - .L_25)


	//   ....[0]....
.L_25:
        /*0058*/ 	.word	0x00000060


	//   ....[1]....
        /*005c*/ 	.word	0x00000070


	//   ....[2]....
        /*0060*/ 	.word	0x00000160


	//   ....[3]....
        /*0064*/ 	.word	0x000003a0


	//   ....[4]....
        /*0068*/ 	.word	0x00000850


	//   ....[5]....
        /*006c*/ 	.word	0x000012e0


	//----- nvinfo : EIATTR_REG_RECONFIG
	.align		4
.L_26:
        /*0070*/ 	.byte	0x01, 0x54
	.zero		2


	//----- nvinfo : EIATTR_MBARRIER_INSTR_OFFSETS
	.align		4
        /*0074*/ 	.byte	0x04, 0x39
        /*0076*/ 	.short	(.L_28 - .L_27)


	//   ....[0]....
.L_27:
        /*0078*/ 	.word	0x00000280
        /*007c*/ 	.word	0x000000ff
        /*0080*/ 	.word	0x00000000
        /*0084*/ 	.short	0x0100
        /*0086*/ 	.byte	0x08
	.zero		1


	//   ....[1]....
        /*0088*/ 	.word	0x00000290
        /*008c*/ 	.word	0x000000ff
        /*0090*/ 	.word	0x00000040
        /*0094*/ 	.short	0x0100
        /*0096*/ 	.byte	0x08
	.zero		1


	//   ....[2]....
        /*0098*/ 	.word	0x000002a0
        /*009c*/ 	.word	0x000000ff
        /*00a0*/ 	.word	0x00000008
        /*00a4*/ 	.short	0x0100
        /*00a6*/ 	.byte	0x08
	.zero		1


	//   ....[3]....
        /*00a8*/ 	.word	0x000002b0
        /*00ac*/ 	.word	0x000000ff
        /*00b0*/ 	.word	0x00000048
        /*00b4*/ 	.short	0x0100
        /*00b6*/ 	.byte	0x08
	.zero		1


	//   ....[4]....
        /*00b8*/ 	.word	0x000002c0
        /*00bc*/ 	.word	0x000000ff
        /*00c0*/ 	.word	0x00000010
        /*00c4*/ 	.short	0x0100
        /*00c6*/ 	.byte	0x08
	.zero		1


	//   ....[5]....
        /*00c8*/ 	.word	0x000002d0
        /*00cc*/ 	.word	0x000000ff
        /*00d0*/ 	.word	0x00000050
        /*00d4*/ 	.short	0x0100
        /*00d6*/ 	.byte	0x08
	.zero		1


	//   ....[6]....
        /*00d8*/ 	.word	0x000002e0
        /*00dc*/ 	.word	0x000000ff
        /*00e0*/ 	.word	0x00000018
        /*00e4*/ 	.short	0x0100
        /*00e6*/ 	.byte	0x08
	.zero		1


	//   ....[7]....
        /*00e8*/ 	.word	0x000002f0
        /*00ec*/ 	.word	0x000000ff
        /*00f0*/ 	.word	0x00000058
        /*00f4*/ 	.short	0x0100
        /*00f6*/ 	.byte	0x08
	.zero		1


	//   ....[8]....
        /*00f8*/ 	.word	0x00000300
        /*00fc*/ 	.word	0x000000ff
        /*0100*/ 	.word	0x00000020
        /*0104*/ 	.short	0x0100
        /*0106*/ 	.byte	0x08
	.zero		1


	//   ....[9]....
        /*0108*/ 	.word	0x00000310
        /*010c*/ 	.word	0x000000ff
        /*0110*/ 	.word	0x00000060
        /*0114*/ 	.short	0x0100
        /*0116*/ 	.byte	0x08
	.zero		1


	//   ....[10]....
        /*0118*/ 	.word	0x00000320
        /*011c*/ 	.word	0x000000ff
        /*0120*/ 	.word	0x00000028
        /*0124*/ 	.short	0x0100
        /*0126*/ 	.byte	0x08
	.zero		1


	//   ....[11]....
        /*0128*/ 	.word	0x00000330
        /*012c*/ 	.word	0x000000ff
        /*0130*/ 	.word	0x00000068
        /*0134*/ 	.short	0x0100
        /*0136*/ 	.byte	0x08
	.zero		1


	//   ....[12]....
        /*0138*/ 	.word	0x00000340
        /*013c*/ 	.word	0x000000ff
        /*0140*/ 	.word	0x00000030
        /*0144*/ 	.short	0x0100
        /*0146*/ 	.byte	0x08
	.zero		1


	//   ....[13]....
        /*0148*/ 	.word	0x00000350
        /*014c*/ 	.word	0x000000ff
        /*0150*/ 	.word	0x00000070
        /*0154*/ 	.short	0x0100
        /*0156*/ 	.byte	0x08
	.zero		1


	//   ....[14]....
        /*0158*/ 	.word	0x00000360
        /*015c*/ 	.word	0x000000ff
        /*0160*/ 	.word	0x00000038
        /*0164*/ 	.short	0x0100
        /*0166*/ 	.byte	0x08
	.zero		1


	//   ....[15]....
        /*0168*/ 	.word	0x00000370
        /*016c*/ 	.word	0x000000ff
        /*0170*/ 	.word	0x00000078
        /*0174*/ 	.short	0x0100
        /*0176*/ 	.byte	0x08
	.zero		1


	//   ....[16]....
        /*0178*/ 	.word	0x000007b0
        /*017c*/ 	.word	0x000000ff
        /*0180*/ 	.word	0x00000090
        /*0184*/ 	.short	0x0100
        /*0186*/ 	.byte	0x06
	.zero		1


	//   ....[17]....
        /*0188*/ 	.word	0x00000800
        /*018c*/ 	.word	0x000000ff
        /*0190*/ 	.word	0x00000098
        /*0194*/ 	.short	0x0100
        /*0196*/ 	.byte	0x06
	.zero		1


	//   ....[18]....
        /*0198*/ 	.word	0x00001a30
        /*019c*/ 	.word	0x000000ff
        /*01a0*/ 	.word	0x00000000
        /*01a4*/ 	.short	0x010a
        /*01a6*/ 	.byte	0x0b
	.zero		1


	//   ....[19]....
        /*01a8*/ 	.word	0x00001b20
        /*01ac*/ 	.word	0x000000ff
        /*01b0*/ 	.word	0x00000000
        /*01b4*/ 	.short	0x010a
        /*01b6*/ 	.byte	0x0b
	.zero		1


	//   ....[20]....
        /*01b8*/ 	.word	0x00002170
        /*01bc*/ 	.word	0x000000ca
        /*01c0*/ 	.word	0x00000000
        /*01c4*/ 	.short	0x0101
        /*01c6*/ 	.byte	0x3f
	.zero		1


	//   ....[21]....
        /*01c8*/ 	.word	0x00008550
        /*01cc*/ 	.word	0x00000017
        /*01d0*/ 	.word	0x00000040
        /*01d4*/ 	.short	0x010a
        /*01d6*/ 	.byte	0x3f
	.zero		1


	//   ....[22]....
        /*01d8*/ 	.word	0x000089d0
        /*01dc*/ 	.word	0x00000007
        /*01e0*/ 	.word	0x00000098
        /*01e4*/ 	.short	0x0101
        /*01e6*/ 	.byte	0x3f
	.zero		1


	//   ....[23]....
        /*01e8*/ 	.word	0x000090c0
        /*01ec*/ 	.word	0x00000007
        /*01f0*/ 	.word	0x00000000
        /*01f4*/ 	.short	0x010a
        /*01f6*/ 	.byte	0x3f
	.zero		1


	//   ....[24]....
        /*01f8*/ 	.word	0x00009140
        /*01fc*/ 	.word	0x00000009
        /*0200*/ 	.word	0x00000000
        /*0204*/ 	.short	0x010a
        /*0206*/ 	.byte	0x3f
	.zero		1


	//   ....[25]....
        /*0208*/ 	.word	0x000091d0
        /*020c*/ 	.word	0x00000006
        /*0210*/ 	.word	0x00000000
        /*0214*/ 	.short	0x010a
        /*0216*/ 	.byte	0x3f
	.zero		1


	//   ....[26]....
        /*0218*/ 	.word	0x00009260
        /*021c*/ 	.word	0x00000009
        /*0220*/ 	.word	0x00000000
        /*0224*/ 	.short	0x010a
        /*0226*/ 	.byte	0x3f
	.zero		1


	//   ....[27]....
        /*0228*/ 	.word	0x000092f0
        /*022c*/ 	.word	0x00000006
        /*0230*/ 	.word	0x00000000
        /*0234*/ 	.short	0x010a
        /*0236*/ 	.byte	0x3f
	.zero		1


	//   ....[28]....
        /*0238*/ 	.word	0x00009380
        /*023c*/ 	.word	0x00000009
        /*0240*/ 	.word	0x00000000
        /*0244*/ 	.short	0x010a
        /*0246*/ 	.byte	0x3f
	.zero		1


	//   ....[29]....
        /*0248*/ 	.word	0x00009410
        /*024c*/ 	.word	0x00000006
        /*0250*/ 	.word	0x00000000
        /*0254*/ 	.short	0x010a
        /*0256*/ 	.byte	0x3f
	.zero		1


	//   ....[30]....
        /*0258*/ 	.word	0x000094a0
        /*025c*/ 	.word	0x00000003
        /*0260*/ 	.word	0x00000000
        /*0264*/ 	.short	0x010a
        /*0266*/ 	.byte	0x3f
	.zero		1


	//   ....[31]....
        /*0268*/ 	.word	0x00009510
        /*026c*/ 	.word	0x000000ca
        /*0270*/ 	.word	0x00000000
        /*0274*/ 	.short	0x010a
        /*0276*/ 	.byte	0x3f
	.zero		1


	//   ....[32]....
        /*0278*/ 	.word	0x000095e0
        /*027c*/ 	.word	0x00000017
        /*0280*/ 	.word	0x00000040
        /*0284*/ 	.short	0x010a
        /*0286*/ 	.byte	0x3f
	.zero		1


	//   ....[33]....
        /*0288*/ 	.word	0x000096b0
        /*028c*/ 	.word	0x00000007
        /*0290*/ 	.word	0x00000000
        /*0294*/ 	.short	0x010a
        /*0296*/ 	.byte	0x3f
	.zero		1


	//   ....[34]....
        /*0298*/ 	.word	0x00009700
        /*029c*/ 	.word	0x00000009
        /*02a0*/ 	.word	0x00000000
        /*02a4*/ 	.short	0x010a
        /*02a6*/ 	.byte	0x3f
	.zero		1


	//   ....[35]....
        /*02a8*/ 	.word	0x00009750
        /*02ac*/ 	.word	0x00000006
        /*02b0*/ 	.word	0x00000000
        /*02b4*/ 	.short	0x010a
        /*02b6*/ 	.byte	0x3f
	.zero		1


	//   ....[36]....
        /*02b8*/ 	.word	0x000097a0
        /*02bc*/ 	.word	0x00000009
        /*02c0*/ 	.word	0x00000000
        /*02c4*/ 	.short	0x010a
        /*02c6*/ 	.byte	0x3f
	.zero		1


	//   ....[37]....
        /*02c8*/ 	.word	0x000097f0
        /*02cc*/ 	.word	0x00000006
        /*02d0*/ 	.word	0x00000000
        /*02d4*/ 	.short	0x010a
        /*02d6*/ 	.byte	0x3f
	.zero		1


	//   ....[38]....
        /*02d8*/ 	.word	0x00009840
        /*02dc*/ 	.word	0x00000009
        /*02e0*/ 	.word	0x00000000
        /*02e4*/ 	.short	0x010a
        /*02e6*/ 	.byte	0x3f
	.zero		1


	//   ....[39]....
        /*02e8*/ 	.word	0x00009890
        /*02ec*/ 	.word	0x00000006
        /*02f0*/ 	.word	0x00000000
        /*02f4*/ 	.short	0x010a
        /*02f6*/ 	.byte	0x3f
	.zero		1


	//----- nvinfo : EIATTR_NUM_MBARRIERS
	.align		4
.L_28:
        /*02f8*/ 	.byte	0x03, 0x38
        /*02fa*/ 	.short	0x0012


	//----- nvinfo : EIATTR_EXIT_INSTR_OFFSETS
	.align		4
        /*02fc*/ 	.byte	0x04, 0x1c
        /*02fe*/ 	.short	(.L_30 - .L_29)


	//   ....[0]....
.L_29:
        /*0300*/ 	.word	0x000009b0


	//   ....[1]....
        /*0304*/ 	.word	0x000011a0


	//   ....[2]....
        /*0308*/ 	.word	0x00007c10


	//   ....[3]....
        /*030c*/ 	.word	0x00008160


	//   ....[4]....
        /*0310*/ 	.word	0x000094f0


	//----- nvinfo : EIATTR_MAX_THREADS
	.align		4
.L_30:
        /*0314*/ 	.byte	0x04, 0x05
        /*0316*/ 	.short	(.L_32 - .L_31)
.L_31:
        /*0318*/ 	.word	0x00000180
        /*031c*/ 	.word	0x00000001
        /*0320*/ 	.word	0x00000001


	//----- nvinfo : EIATTR_CRS_STACK_SIZE
	.align		4
.L_32:
        /*0324*/ 	.byte	0x04, 0x1e
        /*0326*/ 	.short	(.L_34 - .L_33)
.L_33:
        /*0328*/ 	.word	0x00000000


	//----- nvinfo : EIATTR_CBANK_PARAM_SIZE
	.align		4
.L_34:
        /*032c*/ 	.byte	0x03, 0x19
        /*032e*/ 	.short	0x0570


	//----- nvinfo : EIATTR_PARAM_CBANK
	.align		4
        /*0330*/ 	.byte	0x04, 0x0a
        /*0332*/ 	.short	(.L_36 - .L_35)
	.align		4
.L_35:
        /*0334*/ 	.word	index@(.nv.constant0._ZN7cutlass13device_kernelINS_4gemm6kernel13GemmUniversalIN4cute5tupleIJiiiiEEENS1_10collective13CollectiveMmaINS1_43MainloopSm90TmaGmmaWarpSpecializedSparseFP8ILi8ENS5_IJNS4_1CILi1EEENSA_ILi2EEESB_EEENS1_35KernelTmaWarpSpecializedCooperativeEEENS5_IJNSA_ILi128EEESG_SG_EEENS_12float_e4m3_tENS5_IJNS4_6LayoutINS5_IJiNS5_IJSC_iEEEiEEENS5_IJlNS5_IJSB_SC_EEElEEEEENSJ_INS5_IJNS5_IJNSA_ILi64EEEiEEENS5_IJSG_iEEEiEEENS5_IJNS5_IJSG_NSA_ILi8192EEEEEENS5_IJSB_lEEElEEEEEEEESI_NS5_IJlSB_lEEENS4_8TiledMMAINS4_8MMA_AtomIJNS4_4SM904GMMA6SPARSE32GMMA_64x128x64_F32E4M3E4M3_SS_TNILNS13_7ScaleInE1ELS16_1ELNS13_9SparseSelE0EEEEEENSJ_INS5_IJSC_SB_SB_EEENS5_IJSB_NSA_ILi0EEES1B_EEEEENS5_IJNS4_10UnderscoreES1E_S1E_EEEEENS4_23SM90_TMA_LOAD_MULTICASTENS4_14ComposedLayoutINS4_7SwizzleILi2ELi4ELi3EEENS4_25smem_sparse_ptr_flag_bitsILi2ELi8EEENSJ_INS5_IJNS5_IJSB_NSA_ILi8EEEEEENS5_IJSC_SP_EEEEEENS5_IJNS5_IJS1B_SG_EEESM_EEEEEEEvNS4_8identityENS4_13SM90_TMA_LOADENS1I_INS1J_ILi3ELi4ELi3EEENS4_18smem_ptr_flag_bitsILi8EEENSJ_INS5_IJS1N_SG_EEENS5_IJSG_SB_EEEEEEEvS1V_EENS_8epilogue10collective6detail29Sm90TmaWarpSpecializedAdapterINS26_15DefaultEpilogueIfNS5_IJSB_llEEES2A_NS25_6thread17LinearCombinationIfLi1EffLNS2B_9ScaleType4KindE0ELNS_15FloatRoundStyleE2EfEENS1_15EpilogueDefaultEEEEEvvEEEEvNT_6ParamsE)
        /*0338*/ 	.short	0x0210
        /*033a*/ 	.short	0x0570


	//----- nvinfo : EIATTR_SW_WAR
	.align		4
.L_36:
        /*033c*/ 	.byte	0x04, 0x36
        /*033e*/ 	.short	(.L_38 - .L_37)
.L_37:
        /*0340*/ 	.word	0x00000008
.L_38:


//--------------------- .nv.callgraph             --------------------------
	.section	.nv.callgraph,"",@"SHT_CUDA_CALLGRAPH"
	.align	4
	.sectionentsize	8
	.align		4
        /*0000*/ 	.word	0x00000000
	.align		4
        /*0004*/ 	.word	0xffffffff
	.align		4
        /*0008*/ 	.word	0x00000000
	.align		4
        /*000c*/ 	.word	0xfffffffe
	.align		4
        /*0010*/ 	.word	0x00000000
	.align		4
        /*0014*/ 	.word	0xfffffffd
	.align		4
        /*0018*/ 	.word	0x00000000
	.align		4
        /*001c*/ 	.word	0xfffffffc


//--------------------- .nv.constant4             --------------------------
	.section	.nv.constant4,"a",@progbits
	.align	8
	.align		8
.nv.constant4:
        /*0000*/ 	.dword	_ZN39_INTERNAL_f57e1382_4_k_cu_ae27fda3_28174cuda3std3__45__cpo5beginE
	.align		8
        /*0008*/ 	.dword	_ZN39_INTERNAL_f57e1382_4_k_cu_ae27fda3_28174cuda3std3__45__cpo3endE
	.align		8
        /*0010*/ 	.dword	_ZN39_INTERNAL_f57e1382_4_k_cu_ae27fda3_28174cuda3std3__45__cpo6cbeginE
	.align		8
        /*0018*/ 	.dword	_ZN39_INTERNAL_f57e1382_4_k_cu_ae27fda3_28174cuda3std3__45__cpo4cendE
	.align		8
        /*0020*/ 	.dword	_ZN39_INTERNAL_f57e1382_4_k_cu_ae27fda3_28174cuda3std3__441_GLOBAL__N__f57e1382_4_k_cu_ae27fda3_28176ignoreE
	.align		8
        /*0028*/ 	.dword	_ZN39_INTERNAL_f57e1382_4_k_cu_ae27fda3_28174cuda3std3__419piecewise_constructE
	.align		8
        /*0030*/ 	.dword	_ZN39_INTERNAL_f57e1382_4_k_cu_ae27fda3_28174cuda3std3__48in_placeE
	.align		8
        /*0038*/ 	.dword	_ZN39_INTERNAL_f57e1382_4_k_cu_ae27fda3_28174cuda3std6ranges3__45__cpo4swapE
	.align		8
        /*0040*/ 	.dword	_ZN39_INTERNAL_f57e1382_4_k_cu_ae27fda3_28174cuda3std6ranges3__45__cpo9iter_moveE
	.align		8
        /*0048*/ 	.dword	_ZN39_INTERNAL_f57e1382_4_k_cu_ae27fda3_28174cute7productE
	.align		8
        /*0050*/ 	.dword	_ZN39_INTERNAL_f57e1382_4_k_cu_ae27fda3_28174cute1_E


//--------------------- .text._ZN7cutlass13device_kernelINS_4gemm6kernel13GemmUniversalIN4cute5tupleIJiiiiEEENS1_10collective13CollectiveMmaINS1_43MainloopSm90TmaGmmaWarpSpecializedSparseFP8ILi8ENS5_IJNS4_1CILi1EEENSA_ILi2EEESB_EEENS1_35KernelTmaWarpSpecializedCooperativeEEENS5_IJNSA_ILi128EEESG_SG_EEENS_12float_e4m3_tENS5_IJNS4_6LayoutINS5_IJiNS5_IJSC_iEEEiEEENS5_IJlNS5_IJSB_SC_EEElEEEEENSJ_INS5_IJNS5_IJNSA_ILi64EEEiEEENS5_IJSG_iEEEiEEENS5_IJNS5_IJSG_NSA_ILi8192EEEEEENS5_IJSB_lEEElEEEEEEEESI_NS5_IJlSB_lEEENS4_8TiledMMAINS4_8MMA_AtomIJNS4_4SM904GMMA6SPARSE32GMMA_64x128x64_F32E4M3E4M3_SS_TNILNS13_7ScaleInE1ELS16_1ELNS13_9SparseSelE0EEEEEENSJ_INS5_IJSC_SB_SB_EEENS5_IJSB_NSA_ILi0EEES1B_EEEEENS5_IJNS4_10UnderscoreES1E_S1E_EEEEENS4_23SM90_TMA_LOAD_MULTICASTENS4_14ComposedLayoutINS4_7SwizzleILi2ELi4ELi3EEENS4_25smem_sparse_ptr_flag_bitsILi2ELi8EEENSJ_INS5_IJNS5_IJSB_NSA_ILi8EEEEEENS5_IJSC_SP_EEEEEENS5_IJNS5_IJS1B_SG_EEESM_EEEEEEEvNS4_8identityENS4_13SM90_TMA_LOADENS1I_INS1J_ILi3ELi4ELi3EEENS4_18smem_ptr_flag_bitsILi8EEENSJ_INS5_IJS1N_SG_EEENS5_IJSG_SB_EEEEEEEvS1V_EENS_8epilogue10collective6detail29Sm90TmaWarpSpecializedAdapterINS26_15DefaultEpilogueIfNS5_IJSB_llEEES2A_NS25_6thread17LinearCombinationIfLi1EffLNS2B_9ScaleType4KindE0ELNS_15FloatRoundStyleE2EfEENS1_15EpilogueDefaultEEEEEvvEEEEvNT_6ParamsE --------------------------
	.section	.text._ZN7cutlass13device_kernelINS_4gemm6kernel13GemmUniversalIN4cute5tupleIJiiiiEEENS1_10collective13CollectiveMmaINS1_43MainloopSm90TmaGmmaWarpSpecializedSparseFP8ILi8ENS5_IJNS4_1CILi1EEENSA_ILi2EEESB_EEENS1_35KernelTmaWarpSpecializedCooperativeEEENS5_IJNSA_ILi128EEESG_SG_EEENS_12float_e4m3_tENS5_IJNS4_6LayoutINS5_IJiNS5_IJSC_iEEEiEEENS5_IJlNS5_IJSB_SC_EEElEEEEENSJ_INS5_IJNS5_IJNSA_ILi64EEEiEEENS5_IJSG_iEEEiEEENS5_IJNS5_IJSG_NSA_ILi8192EEEEEENS5_IJSB_lEEElEEEEEEEESI_NS5_IJlSB_lEEENS4_8TiledMMAINS4_8MMA_AtomIJNS4_4SM904GMMA6SPARSE32GMMA_64x128x64_F32E4M3E4M3_SS_TNILNS13_7ScaleInE1ELS16_1ELNS13_9SparseSelE0EEEEEENSJ_INS5_IJSC_SB_SB_EEENS5_IJSB_NSA_ILi0EEES1B_EEEEENS5_IJNS4_10UnderscoreES1E_S1E_EEEEENS4_23SM90_TMA_LOAD_MULTICASTENS4_14ComposedLayoutINS4_7SwizzleILi2ELi4ELi3EEENS4_25smem_sparse_ptr_flag_bitsILi2ELi8EEENSJ_INS5_IJNS5_IJSB_NSA_ILi8EEEEEENS5_IJSC_SP_EEEEEENS5_IJNS5_IJS1B_SG_EEESM_EEEEEEEvNS4_8identityENS4_13SM90_TMA_LOADENS1I_INS1J_ILi3ELi4ELi3EEENS4_18smem_ptr_flag_bitsILi8EEENSJ_INS5_IJS1N_SG_EEENS5_IJSG_SB_EEEEEEEvS1V_EENS_8epilogue10collective6detail29Sm90TmaWarpSpecializedAdapterINS26_15DefaultEpilogueIfNS5_IJSB_llEEES2A_NS25_6thread17LinearCombinationIfLi1EffLNS2B_9ScaleType4KindE0ELNS_15FloatRoundStyleE2EfEENS1_15EpilogueDefaultEEEEEvvEEEEvNT_6ParamsE,"ax",@progbits
	.align	128
.text._ZN7cutlass13device_kernelINS_4gemm6kernel13GemmUniversalIN4cute5tupleIJiiiiEEENS1_10collective13CollectiveMmaINS1_43MainloopSm90TmaGmmaWarpSpecializedSparseFP8ILi8ENS5_IJNS4_1CILi1EEENSA_ILi2EEESB_EEENS1_35KernelTmaWarpSpecializedCooperativeEEENS5_IJNSA_ILi128EEESG_SG_EEENS_12float_e4m3_tENS5_IJNS4_6LayoutINS5_IJiNS5_IJSC_iEEEiEEENS5_IJlNS5_IJSB_SC_EEElEEEEENSJ_INS5_IJNS5_IJNSA_ILi64EEEiEEENS5_IJSG_iEEEiEEENS5_IJNS5_IJSG_NSA_ILi8192EEEEEENS5_IJSB_lEEElEEEEEEEESI_NS5_IJlSB_lEEENS4_8TiledMMAINS4_8MMA_AtomIJNS4_4SM904GMMA6SPARSE32GMMA_64x128x64_F32E4M3E4M3_SS_TNILNS13_7ScaleInE1ELS16_1ELNS13_9SparseSelE0EEEEEENSJ_INS5_IJSC_SB_SB_EEENS5_IJSB_NSA_ILi0EEES1B_EEEEENS5_IJNS4_10UnderscoreES1E_S1E_EEEEENS4_23SM90_TMA_LOAD_MULTICASTENS4_14ComposedLayoutINS4_7SwizzleILi2ELi4ELi3EEENS4_25smem_sparse_ptr_flag_bitsILi2ELi8EEENSJ_INS5_IJNS5_IJSB_NSA_ILi8EEEEEENS5_IJSC_SP_EEEEEENS5_IJNS5_IJS1B_SG_EEESM_EEEEEEEvNS4_8identityENS4_13SM90_TMA_LOADENS1I_INS1J_ILi3ELi4ELi3EEENS4_18smem_ptr_flag_bitsILi8EEENSJ_INS5_IJS1N_SG_EEENS5_IJSG_SB_EEEEEEEvS1V_EENS_8epilogue10collective6detail29Sm90TmaWarpSpecializedAdapterINS26_15DefaultEpilogueIfNS5_IJSB_llEEES2A_NS25_6thread17LinearCombinationIfLi1EffLNS2B_9ScaleType4KindE0ELNS_15FloatRoundStyleE2EfEENS1_15EpilogueDefaultEEEEEvvEEEEvNT_6ParamsE:
        .type           _ZN7cutlass13device_kernelINS_4gemm6kernel13GemmUniversalIN4cute5tupleIJiiiiEEENS1_10collective13CollectiveMmaINS1_43MainloopSm90TmaGmmaWarpSpecializedSparseFP8ILi8ENS5_IJNS4_1CILi1EEENSA_ILi2EEESB_EEENS1_35KernelTmaWarpSpecializedCooperativeEEENS5_IJNSA_ILi128EEESG_SG_EEENS_12float_e4m3_tENS5_IJNS4_6LayoutINS5_IJiNS5_IJSC_iEEEiEEENS5_IJlNS5_IJSB_SC_EEElEEEEENSJ_INS5_IJNS5_IJNSA_ILi64EEEiEEENS5_IJSG_iEEEiEEENS5_IJNS5_IJSG_NSA_ILi8192EEEEEENS5_IJSB_lEEElEEEEEEEESI_NS5_IJlSB_lEEENS4_8TiledMMAINS4_8MMA_AtomIJNS4_4SM904GMMA6SPARSE32GMMA_64x128x64_F32E4M3E4M3_SS_TNILNS13_7ScaleInE1ELS16_1ELNS13_9SparseSelE0EEEEEENSJ_INS5_IJSC_SB_SB_EEENS5_IJSB_NSA_ILi0EEES1B_EEEEENS5_IJNS4_10UnderscoreES1E_S1E_EEEEENS4_23SM90_TMA_LOAD_MULTICASTENS4_14ComposedLayoutINS4_7SwizzleILi2ELi4ELi3EEENS4_25smem_sparse_ptr_flag_bitsILi2ELi8EEENSJ_INS5_IJNS5_IJSB_NSA_ILi8EEEEEENS5_IJSC_SP_EEEEEENS5_IJNS5_IJS1B_SG_EEESM_EEEEEEEvNS4_8identityENS4_13SM90_TMA_LOADENS1I_INS1J_ILi3ELi4ELi3EEENS4_18smem_ptr_flag_bitsILi8EEENSJ_INS5_IJS1N_SG_EEENS5_IJSG_SB_EEEEEEEvS1V_EENS_8epilogue10collective6detail29Sm90TmaWarpSpecializedAdapterINS26_15DefaultEpilogueIfNS5_IJSB_llEEES2A_NS25_6thread17LinearCombinationIfLi1EffLNS2B_9ScaleType4KindE0ELNS_15FloatRoundStyleE2EfEENS1_15EpilogueDefaultEEEEEvvEEEEvNT_6ParamsE,@function
        .size           _ZN7cutlass13device_kernelINS_4gemm6kernel13GemmUniversalIN4cute5tupleIJiiiiEEENS1_10collective13CollectiveMmaINS1_43MainloopSm90TmaGmmaWarpSpecializedSparseFP8ILi8ENS5_IJNS4_1CILi1EEENSA_ILi2EEESB_EEENS1_35KernelTmaWarpSpecializedCooperativeEEENS5_IJNSA_ILi128EEESG_SG_EEENS_12float_e4m3_tENS5_IJNS4_6LayoutINS5_IJiNS5_IJSC_iEEEiEEENS5_IJlNS5_IJSB_SC_EEElEEEEENSJ_INS5_IJNS5_IJNSA_ILi64EEEiEEENS5_IJSG_iEEEiEEENS5_IJNS5_IJSG_NSA_ILi8192EEEEEENS5_IJSB_lEEElEEEEEEEESI_NS5_IJlSB_lEEENS4_8TiledMMAINS4_8MMA_AtomIJNS4_4SM904GMMA6SPARSE32GMMA_64x128x64_F32E4M3E4M3_SS_TNILNS13_7ScaleInE1ELS16_1ELNS13_9SparseSelE0EEEEEENSJ_INS5_IJSC_SB_SB_EEENS5_IJSB_NSA_ILi0EEES1B_EEEEENS5_IJNS4_10UnderscoreES1E_S1E_EEEEENS4_23SM90_TMA_LOAD_MULTICASTENS4_14ComposedLayoutINS4_7SwizzleILi2ELi4ELi3EEENS4_25smem_sparse_ptr_flag_bitsILi2ELi8EEENSJ_INS5_IJNS5_IJSB_NSA_ILi8EEEEEENS5_IJSC_SP_EEEEEENS5_IJNS5_IJS1B_SG_EEESM_EEEEEEEvNS4_8identityENS4_13SM90_TMA_LOADENS1I_INS1J_ILi3ELi4ELi3EEENS4_18smem_ptr_flag_bitsILi8EEENSJ_INS5_IJS1N_SG_EEENS5_IJSG_SB_EEEEEEEvS1V_EENS_8epilogue10collective6detail29Sm90TmaWarpSpecializedAdapterINS26_15DefaultEpilogueIfNS5_IJSB_llEEES2A_NS25_6thread17LinearCombinationIfLi1EffLNS2B_9ScaleType4KindE0ELNS_15FloatRoundStyleE2EfEENS1_15EpilogueDefaultEEEEEvvEEEEvNT_6ParamsE,(.L_x_199 - _ZN7cutlass13device_kernelINS_4gemm6kernel13GemmUniversalIN4cute5tupleIJiiiiEEENS1_10collective13CollectiveMmaINS1_43MainloopSm90TmaGmmaWarpSpecializedSparseFP8ILi8ENS5_IJNS4_1CILi1EEENSA_ILi2EEESB_EEENS1_35KernelTmaWarpSpecializedCooperativeEEENS5_IJNSA_ILi128EEESG_SG_EEENS_12float_e4m3_tENS5_IJNS4_6LayoutINS5_IJiNS5_IJSC_iEEEiEEENS5_IJlNS5_IJSB_SC_EEElEEEEENSJ_INS5_IJNS5_IJNSA_ILi64EEEiEEENS5_IJSG_iEEEiEEENS5_IJNS5_IJSG_NSA_ILi8192EEEEEENS5_IJSB_lEEElEEEEEEEESI_NS5_IJlSB_lEEENS4_8TiledMMAINS4_8MMA_AtomIJNS4_4SM904GMMA6SPARSE32GMMA_64x128x64_F32E4M3E4M3_SS_TNILNS13_7ScaleInE1ELS16_1ELNS13_9SparseSelE0EEEEEENSJ_INS5_IJSC_SB_SB_EEENS5_IJSB_NSA_ILi0EEES1B_EEEEENS5_IJNS4_10UnderscoreES1E_S1E_EEEEENS4_23SM90_TMA_LOAD_MULTICASTENS4_14ComposedLayoutINS4_7SwizzleILi2ELi4ELi3EEENS4_25smem_sparse_ptr_flag_bitsILi2ELi8EEENSJ_INS5_IJNS5_IJSB_NSA_ILi8EEEEEENS5_IJSC_SP_EEEEEENS5_IJNS5_IJS1B_SG_EEESM_EEEEEEEvNS4_8identityENS4_13SM90_TMA_LOADENS1I_INS1J_ILi3ELi4ELi3EEENS4_18smem_ptr_flag_bitsILi8EEENSJ_INS5_IJS1N_SG_EEENS5_IJSG_SB_EEEEEEEvS1V_EENS_8epilogue10collective6detail29Sm90TmaWarpSpecializedAdapterINS26_15DefaultEpilogueIfNS5_IJSB_llEEES2A_NS25_6thread17LinearCombinationIfLi1EffLNS2B_9ScaleType4KindE0ELNS_15FloatRoundStyleE2EfEENS1_15EpilogueDefaultEEEEEvvEEEEvNT_6ParamsE)
        .other          _ZN7cutlass13device_kernelINS_4gemm6kernel13GemmUniversalIN4cute5tupleIJiiiiEEENS1_10collective13CollectiveMmaINS1_43MainloopSm90TmaGmmaWarpSpecializedSparseFP8ILi8ENS5_IJNS4_1CILi1EEENSA_ILi2EEESB_EEENS1_35KernelTmaWarpSpecializedCooperativeEEENS5_IJNSA_ILi128EEESG_SG_EEENS_12float_e4m3_tENS5_IJNS4_6LayoutINS5_IJiNS5_IJSC_iEEEiEEENS5_IJlNS5_IJSB_SC_EEElEEEEENSJ_INS5_IJNS5_IJNSA_ILi64EEEiEEENS5_IJSG_iEEEiEEENS5_IJNS5_IJSG_NSA_ILi8192EEEEEENS5_IJSB_lEEElEEEEEEEESI_NS5_IJlSB_lEEENS4_8TiledMMAINS4_8MMA_AtomIJNS4_4SM904GMMA6SPARSE32GMMA_64x128x64_F32E4M3E4M3_SS_TNILNS13_7ScaleInE1ELS16_1ELNS13_9SparseSelE0EEEEEENSJ_INS5_IJSC_SB_SB_EEENS5_IJSB_NSA_ILi0EEES1B_EEEEENS5_IJNS4_10UnderscoreES1E_S1E_EEEEENS4_23SM90_TMA_LOAD_MULTICASTENS4_14ComposedLayoutINS4_7SwizzleILi2ELi4ELi3EEENS4_25smem_sparse_ptr_flag_bitsILi2ELi8EEENSJ_INS5_IJNS5_IJSB_NSA_ILi8EEEEEENS5_IJSC_SP_EEEEEENS5_IJNS5_IJS1B_SG_EEESM_EEEEEEEvNS4_8identityENS4_13SM90_TMA_LOADENS1I_INS1J_ILi3ELi4ELi3EEENS4_18smem_ptr_flag_bitsILi8EEENSJ_INS5_IJS1N_SG_EEENS5_IJSG_SB_EEEEEEEvS1V_EENS_8epilogue10collective6detail29Sm90TmaWarpSpecializedAdapterINS26_15DefaultEpilogueIfNS5_IJSB_llEEES2A_NS25_6thread17LinearCombinationIfLi1EffLNS2B_9ScaleType4KindE0ELNS_15FloatRoundStyleE2EfEENS1_15EpilogueDefaultEEEEEvvEEEEvNT_6ParamsE,@"STO_CUDA_ENTRY STV_DEFAULT"
_ZN7cutlass13device_kernelINS_4gemm6kernel13GemmUniversalIN4cute5tupleIJiiiiEEENS1_10collective13CollectiveMmaINS1_43MainloopSm90TmaGmmaWarpSpecializedSparseFP8ILi8ENS5_IJNS4_1CILi1EEENSA_ILi2EEESB_EEENS1_35KernelTmaWarpSpecializedCooperativeEEENS5_IJNSA_ILi128EEESG_SG_EEENS_12float_e4m3_tENS5_IJNS4_6LayoutINS5_IJiNS5_IJSC_iEEEiEEENS5_IJlNS5_IJSB_SC_EEElEEEEENSJ_INS5_IJNS5_IJNSA_ILi64EEEiEEENS5_IJSG_iEEEiEEENS5_IJNS5_IJSG_NSA_ILi8192EEEEEENS5_IJSB_lEEElEEEEEEEESI_NS5_IJlSB_lEEENS4_8TiledMMAINS4_8MMA_AtomIJNS4_4SM904GMMA6SPARSE32GMMA_64x128x64_F32E4M3E4M3_SS_TNILNS13_7ScaleInE1ELS16_1ELNS13_9SparseSelE0EEEEEENSJ_INS5_IJSC_SB_SB_EEENS5_IJSB_NSA_ILi0EEES1B_EEEEENS5_IJNS4_10UnderscoreES1E_S1E_EEEEENS4_23SM90_TMA_LOAD_MULTICASTENS4_14ComposedLayoutINS4_7SwizzleILi2ELi4ELi3EEENS4_25smem_sparse_ptr_flag_bitsILi2ELi8EEENSJ_INS5_IJNS5_IJSB_NSA_ILi8EEEEEENS5_IJSC_SP_EEEEEENS5_IJNS5_IJS1B_SG_EEESM_EEEEEEEvNS4_8identityENS4_13SM90_TMA_LOADENS1I_INS1J_ILi3ELi4ELi3EEENS4_18smem_ptr_flag_bitsILi8EEENSJ_INS5_IJS1N_SG_EEENS5_IJSG_SB_EEEEEEEvS1V_EENS_8epilogue10collective6detail29Sm90TmaWarpSpecializedAdapterINS26_15DefaultEpilogueIfNS5_IJSB_llEEES2A_NS25_6thread17LinearCombinationIfLi1EffLNS2B_9ScaleType4KindE0ELNS_15FloatRoundStyleE2EfEENS1_15EpilogueDefaultEEEEEvvEEEEvNT_6ParamsE:
[----:B------:R-:W-:Y:S01]  /*0000*/  LDC R1, c[0x0][0x28] ;  /* 0x00000a00ff017b82 */ /* 0x000fe20000000800 */
[----:B------:R-:W0:Y:S01]  /*0010*/  S2R R0, SR_TID.X ;  /* 0x0000000000007919 */ /* 0x000e220000002100 */
[----:B------:R-:W-:Y:S01]  /*0020*/  ELECT P0, URZ, PT ;  /* 0x00000000003f782f */ /* 0x000fe20003800000 */
[----:B------:R-:W-:Y:S01]  /*0030*/  BSSY B0, `(.L_x_0) ;  /* 0x0000012000007945 */ /* 0x000fe20003800000 */
[--C-:B0-----:R-:W-:Y:S02]  /*0040*/  SHF.R.U32.HI R2, RZ, 0x5, R0.reuse ;  /* 0x00000005ff027819 */ /* 0x101fe40000011600 */
[----:B------:R-:W-:-:S03]  /*0050*/  SHF.R.U32.HI R10, RZ, 0x7, R0 ;  /* 0x00000007ff0a7819 */ /* 0x000fc60000011600 */
[----:B------:R-:W0:Y:S04]  /*0060*/  SHFL.IDX PT, R6, R2, RZ, 0x1f ;  /* 0x00001fff02067589 */ /* 0x000e2800000e0000 */
[----:B------:R1:W2:Y:S01]  /*0070*/  SHFL.IDX PT, R4, R10, RZ, 0x1f ;  /* 0x00001fff0a047589 */ /* 0x0002a200000e0000 */
[----:B0-----:R-:W-:-:S13]  /*0080*/  ISETP.NE.OR P0, PT, R6, RZ, !P0 ;  /* 0x000000ff0600720c */ /* 0x001fda0004705670 */
[----:B-12---:R-:W-:Y:S05]  /*0090*/  @P0 BRA `(.L_x_1) ;  /* 0x00000000002c0947 */ /* 0x006fea0003800000 */
[----:B------:R-:W-:Y:S02]  /*00a0*/  ULDC.64 UR4, c[0x0][0x198] ;  /* 0x0000660000047ab9 */ /* 0x000fe40000000a00 */
[----:B------:R-:W-:Y:S02]  /*00b0*/  UIADD3 UR6, UP0, UR4, 0xf0, URZ ;  /* 0x000000f004067890 */ /* 0x000fe4000ff1e03f */
[----:B------:R-:W-:Y:S02]  /*00c0*/  UIADD3 UR8, UP1, UR4, 0x1f0, URZ ;  /* 0x000001f004087890 */ /* 0x000fe4000ff3e03f */
[----:B------:R-:W-:Y:S02]  /*00d0*/  UIADD3 UR4, UP2, UR4, 0x2f0, URZ ;  /* 0x000002f004047890 */ /* 0x000fe4000ff5e03f */
[----:B------:R-:W-:Y:S02]  /*00e0*/  UIADD3.X UR7, URZ, UR5, URZ, UP0, !UPT ;  /* 0x000000053f077290 */ /* 0x000fe400087fe43f */
[----:B------:R-:W-:-:S02]  /*00f0*/  UIADD3.X UR9, URZ, UR5, URZ, UP1, !UPT ;  /* 0x000000053f097290 */ /* 0x000fc40008ffe43f */
[----:B------:R-:W-:-:S05]  /*0100*/  UIADD3.X UR5, URZ, UR5, URZ, UP2, !UPT ;  /* 0x000000053f057290 */ /* 0x000fca00097fe43f */
[----:B------:R0:W-:Y:S02]  /*0110*/  UTMACCTL.PF [UR6] ;  /* 0x00000000060079b9 */ /* 0x0001e40008040000 */
[----:B------:R0:W-:Y:S02]  /*0120*/  UTMACCTL.PF [UR8] ;  /* 0x00000000080079b9 */ /* 0x0001e40008040000 */
[----:B------:R0:W-:Y:S02]  /*0130*/  UTMACCTL.PF [UR4] ;  /* 0x00000000040079b9 */ /* 0x0001e40008040000 */
[----:B0-----:R-:W-:Y:S01]  /*0140*/  NOP ;  /* 0x0000000000007918 */ /* 0x001fe20000000000 */
.L_x_1:
[----:B------:R-:W-:Y:S05]  /*0150*/  BSYNC B0 ;  /* 0x0000000000007941 */ /* 0x000fea0003800000 */
.L_x_0:
[----:B------:R-:W0:Y:S02]  /*0160*/  SHFL.IDX PT, R3, R2, RZ, 0x1f ;  /* 0x00001fff02037589 */ /* 0x000e2400000e0000 */
[----:B0-----:R-:W-:-:S13]  /*0170*/  ISETP.NE.AND P0, PT, R3, RZ, PT ;  /* 0x000000ff0300720c */ /* 0x001fda0003f05270 */
[----:B------:R-:W-:Y:S05]  /*0180*/  @P0 BRA `(.L_x_2) ;  /* 0x0000000000840947 */ /* 0x000fea0003800000 */
[----:B------:R-:W-:Y:S01]  /*0190*/  ELECT P0, URZ, PT ;  /* 0x00000000003f782f */ /* 0x000fe20003800000 */
[----:B------:R-:W-:-:S12]  /*01a0*/  BSSY B0, `(.L_x_2) ;  /* 0x000001f000007945 */ /* 0x000fd80003800000 */
[----:B------:R-:W-:Y:S05]  /*01b0*/  @!P0 BRA `(.L_x_3) ;  /* 0x0000000000748947 */ /* 0x000fea0003800000 */
[----:B------:R-:W0:Y:S01]  /*01c0*/  S2UR UR8, SR_CgaCtaId ;  /* 0x00000000000879c3 */ /* 0x000e220000008800 */
[----:B------:R-:W-:Y:S01]  /*01d0*/  UMOV UR4, 0x400 ;  /* 0x0000040000047882 */ /* 0x000fe20000000000 */
[----:B------:R-:W-:Y:S01]  /*01e0*/  UMOV UR5, 0x1 ;  /* 0x0000000100057882 */ /* 0x000fe20000000000 */
[----:B------:R-:W-:Y:S02]  /*01f0*/  UMOV UR6, 0x4 ;  /* 0x0000000400067882 */ /* 0x000fe40000000000 */
[----:B------:R-:W-:-:S04]  /*0200*/  UIADD3 UR6, -UR6, 0x100000, URZ ;  /* 0x0010000006067890 */ /* 0x000fc8000fffe13f */
[----:B------:R-:W-:Y:S02]  /*0210*/  USHF.L.U32 UR7, UR6, 0xb, URZ ;  /* 0x0000000b06077899 */ /* 0x000fe4000800063f */
[----:B------:R-:W-:Y:S02]  /*0220*/  USHF.L.U32 UR6, UR6, 0x1, URZ ;  /* 0x0000000106067899 */ /* 0x000fe4000800063f */
[----:B0-----:R-:W-:Y:S02]  /*0230*/  ULEA UR8, UR8, UR4, 0x18 ;  /* 0x0000000408087291 */ /* 0x001fe4000f8ec03f */
[----:B------:R-:W-:-:S04]  /*0240*/  UIADD3 UR4, -UR5, 0x100000, URZ ;  /* 0x0010000005047890 */ /* 0x000fc8000fffe13f */
[----:B------:R-:W-:Y:S02]  /*0250*/  USHF.L.U32 UR5, UR4, 0xb, URZ ;  /* 0x0000000b04057899 */ /* 0x000fe4000800063f */
[----:B------:R-:W-:Y:S01]  /*0260*/  USHF.L.U32 UR4, UR4, 0x1, URZ ;  /* 0x0000000104047899 */ /* 0x000fe2000800063f */
[----:B------:R-:W0:Y:S11]  /*0270*/  FENCE.VIEW.ASYNC.S ;  /* 0x00000000000073c6 */ /* 0x000e360000000000 */
[----:B0-----:R0:W1:Y:S01]  /*0280*/  SYNCS.EXCH.64 URZ, [UR8], UR4 ;  /* 0x00000004083f75b2 */ /* 0x0010620008000100 */
[----:B------:R0:W2:Y:S01]  /*0290*/  SYNCS.EXCH.64 URZ, [UR8+0x40], UR6 ;  /* 0x00004006083f75b2 */ /* 0x0000a20008000100 */
[----:B------:R0:W3:Y:S01]  /*02a0*/  SYNCS.EXCH.64 URZ, [UR8+0x8], UR4 ;  /* 0x00000804083f75b2 */ /* 0x0000e20008000100 */
[----:B------:R0:W4:Y:S01]  /*02b0*/  SYNCS.EXCH.64 URZ, [UR8+0x48], UR6 ;  /* 0x00004806083f75b2 */ /* 0x0001220008000100 */
[----:B------:R0:W0:Y:S01]  /*02c0*/  SYNCS.EXCH.64 URZ, [UR8+0x10], UR4 ;  /* 0x00001004083f75b2 */ /* 0x0000220008000100 */
        /* <DEDUP_REMOVED lines=11> */
[----:B------:R-:W-:Y:S01]  /*0380*/  NOP ;  /* 0x0000000000007918 */ /* 0x000fe20000000000 */
.L_x_3:
[----:B0-----:R-:W-:Y:S05]  /*0390*/  BSYNC B0 ;  /* 0x0000000000007941 */ /* 0x001fea0003800000 */
.L_x_2:
[----:B------:R-:W0:Y:S01]  /*03a0*/  SHFL.IDX PT, R2, R2, RZ, 0x1f ;  /* 0x00001fff02027589 */ /* 0x000e2200000e0000 */
[----:B------:R-:W-:Y:S01]  /*03b0*/  SHF.R.S32.HI R5, RZ, 0x1f, R0 ;  /* 0x0000001fff057819 */ /* 0x000fe20000011400 */
[----:B------:R-:W5:Y:S01]  /*03c0*/  S2UR UR8, SR_CTAID.X ;  /* 0x00000000000879c3 */ /* 0x000f620000002500 */
[----:B------:R-:W-:Y:S01]  /*03d0*/  ELECT P0, URZ, PT ;  /* 0x00000000003f782f */ /* 0x000fe20003800000 */
[----:B------:R-:W1:Y:S01]  /*03e0*/  S2R R8, SR_CTAID.Y ;  /* 0x0000000000087919 */ /* 0x000e620000002600 */
[----:B------:R-:W-:Y:S01]  /*03f0*/  LEA.HI R5, R5, R0, RZ, 0x7 ;  /* 0x0000000005057211 */ /* 0x000fe200078f38ff */
[----:B------:R-:W-:Y:S01]  /*0400*/  ULDC UR4, c[0x0][0x154] ;  /* 0x0000550000047ab9 */ /* 0x000fe20000000800 */
[----:B------:R-:W-:Y:S01]  /*0410*/  NOP ;  /* 0x0000000000007918 */ /* 0x000fe20000000000 */
[----:B------:R-:W-:Y:S01]  /*0420*/  NOP ;  /* 0x0000000000007918 */ /* 0x000fe20000000000 */
[----:B------:R-:W-:Y:S01]  /*0430*/  LOP3.LUT R5, R5, 0xffffff80, RZ, 0xc0, !PT ;  /* 0xffffff8005057812 */ /* 0x000fe200078ec0ff */
[----:B------:R-:W2:Y:S04]  /*0440*/  LDC R16, c[0x0][0x140] ;  /* 0x00005000ff107b82 */ /* 0x000ea80000000800 */
[----:B------:R-:W-:-:S04]  /*0450*/  IMAD.IADD R5, R0, 0x1, -R5 ;  /* 0x0000000100057824 */ /* 0x000fc800078e0a05 */
[----:B------:R-:W3:Y:S01]  /*0460*/  LDC R13, c[0x0][0x148] ;  /* 0x00005200ff0d7b82 */ /* 0x000ee20000000800 */
[----:B------:R-:W-:Y:S02]  /*0470*/  SHF.R.S32.HI R12, RZ, 0x1f, R5 ;  /* 0x0000001fff0c7819 */ /* 0x000fe40000011405 */
[----:B------:R-:W-:Y:S02]  /*0480*/  LOP3.LUT P2, RZ, R5, 0x7, RZ, 0xc0, !PT ;  /* 0x0000000705ff7812 */ /* 0x000fe4000784c0ff */
[----:B------:R-:W-:Y:S02]  /*0490*/  LEA.HI R12, R12, R5, RZ, 0x3 ;  /* 0x000000050c0c7211 */ /* 0x000fe400078f18ff */
[----:B0-----:R-:W-:Y:S01]  /*04a0*/  ISETP.NE.OR P0, PT, R2, RZ, !P0 ;  /* 0x000000ff0200720c */ /* 0x001fe20004705670 */
[----:B------:R-:W0:Y:S01]  /*04b0*/  LDC R14, c[0x0][0x144] ;  /* 0x00005100ff0e7b82 */ /* 0x000e220000000800 */
[--C-:B------:R-:W-:Y:S02]  /*04c0*/  SHF.R.S32.HI R2, RZ, 0x3, R12.reuse ;  /* 0x00000003ff027819 */ /* 0x100fe4000001140c */
[----:B------:R-:W-:-:S02]  /*04d0*/  SHF.R.S32.HI R7, RZ, 0x1f, R12 ;  /* 0x0000001fff077819 */ /* 0x000fc4000001140c */
[----:B------:R-:W-:Y:S02]  /*04e0*/  SHF.R.S32.HI R12, RZ, 0x1f, R3 ;  /* 0x0000001fff0c7819 */ /* 0x000fe40000011403 */
[----:B------:R-:W-:Y:S02]  /*04f0*/  LEA.HI R7, R7, R2, RZ, 0x2 ;  /* 0x0000000207077211 */ /* 0x000fe400078f10ff */
[----:B------:R-:W-:Y:S02]  /*0500*/  LEA.HI R12, R12, R3, RZ, 0x2 ;  /* 0x000000030c0c7211 */ /* 0x000fe400078f10ff */
[----:B------:R-:W-:Y:S01]  /*0510*/  LOP3.LUT R7, R7, 0xfffffffc, RZ, 0xc0, !PT ;  /* 0xfffffffc07077812 */ /* 0x000fe200078ec0ff */
[----:B------:R-:W-:Y:S01]  /*0520*/  VOTEU.ALL UP0, P0 ;  /* 0x00000000003f7886 */ /* 0x000fe20000000000 */
[----:B-1----:R-:W-:Y:S01]  /*0530*/  I2FP.F32.U32 R11, R8 ;  /* 0x00000008000b7245 */ /* 0x002fe20000201000 */
[----:B------:R-:W-:Y:S01]  /*0540*/  VOTEU.ALL UP1, P0 ;  /* 0x00000000003f7886 */ /* 0x000fe20000020000 */
[----:B------:R-:W-:Y:S01]  /*0550*/  LOP3.LUT R12, R12, 0x3ffffffc, RZ, 0xc0, !PT ;  /* 0x3ffffffc0c0c7812 */ /* 0x000fe200078ec0ff */
[----:B------:R-:W-:Y:S01]  /*0560*/  IMAD.IADD R7, R2, 0x1, -R7 ;  /* 0x0000000102077824 */ /* 0x000fe200078e0a07 */
[----:B------:R-:W1:Y:S01]  /*0570*/  @!UP0 S2UR UR7, SR_CgaCtaId ;  /* 0x00000000000789c3 */ /* 0x000e620000008800 */
[----:B-----5:R-:W-:Y:S01]  /*0580*/  I2FP.F32.U32 R2, UR8 ;  /* 0x0000000800027c45 */ /* 0x020fe20008201000 */
[----:B------:R-:W-:Y:S01]  /*0590*/  FMUL R15, R11, UR4 ;  /* 0x000000040b0f7c20 */ /* 0x000fe20008400000 */
[----:B------:R-:W-:Y:S01]  /*05a0*/  ULDC UR4, c[0x0][0x150] ;  /* 0x0000540000047ab9 */ /* 0x000fe20000000800 */
[----:B------:R-:W-:Y:S01]  /*05b0*/  IMAD.IADD R12, R3, 0x1, -R12 ;  /* 0x00000001030c7824 */ /* 0x000fe200078e0a0c */
[----:B------:R-:W-:Y:S01]  /*05c0*/  SHF.R.S32.HI R3, RZ, 0x1f, R6 ;  /* 0x0000001fff037819 */ /* 0x000fe20000011406 */
[----:B------:R-:W-:Y:S01]  /*05d0*/  FMUL R11, R2, UR4 ;  /* 0x00000004020b7c20 */ /* 0x000fe20008400000 */
[----:B------:R-:W-:Y:S01]  /*05e0*/  UMOV UR4, 0x20 ;  /* 0x0000002000047882 */ /* 0x000fe20000000000 */
[----:B------:R-:W5:Y:S01]  /*05f0*/  F2I.U32.TRUNC.NTZ R15, R15 ;  /* 0x0000000f000f7305 */ /* 0x000f62000020f000 */
[----:B------:R-:W-:Y:S01]  /*0600*/  LEA.HI R3, R3, R6, RZ, 0x2 ;  /* 0x0000000603037211 */ /* 0x000fe200078f10ff */
[----:B------:R-:W-:Y:S01]  /*0610*/  IMAD R7, R12, 0x4, R7 ;  /* 0x000000040c077824 */ /* 0x000fe200078e0207 */
[----:B------:R-:W-:Y:S01]  /*0620*/  @!UP0 UMOV UR6, 0x400 ;  /* 0x0000040000068882 */ /* 0x000fe20000000000 */
[----:B------:R-:W-:-:S04]  /*0630*/  @!UP0 UIADD3 UR4, -UR4, 0x100000, URZ ;  /* 0x0010000004048890 */ /* 0x000fc8000fffe13f */
[----:B------:R-:W-:Y:S02]  /*0640*/  @!UP0 USHF.L.U32 UR5, UR4, 0xb, URZ ;  /* 0x0000000b04058899 */ /* 0x000fe4000800063f */
[----:B------:R-:W-:Y:S01]  /*0650*/  @!UP0 USHF.L.U32 UR4, UR4, 0x1, URZ ;  /* 0x0000000104048899 */ /* 0x000fe2000800063f */
[----:B------:R-:W-:Y:S01]  /*0660*/  LOP3.LUT R3, R3, 0xfffffffc, RZ, 0xc0, !PT ;  /* 0xfffffffc03037812 */ /* 0x000fe200078ec0ff */
[C---:B------:R-:W-:Y:S01]  /*0670*/  IMAD.SHL.U32 R2, R7.reuse, 0x4, RZ ;  /* 0x0000000407027824 */ /* 0x040fe200078e00ff */
[----:B--2---:R-:W-:Y:S01]  /*0680*/  ISETP.EQ.U32.AND P4, PT, R16, 0x1, PT ;  /* 0x000000011000780c */ /* 0x004fe20003f82070 */
[----:B------:R-:W2:Y:S01]  /*0690*/  F2I.U32.TRUNC.NTZ R11, R11 ;  /* 0x0000000b000b7305 */ /* 0x000ea2000020f000 */
[----:B------:R-:W-:Y:S02]  /*06a0*/  VIADD R12, R4, 0xffffffff ;  /* 0xffffffff040c7836 */ /* 0x000fe40000000000 */
[----:B------:R-:W-:Y:S01]  /*06b0*/  IMAD.IADD R6, R6, 0x1, -R3 ;  /* 0x0000000106067824 */ /* 0x000fe200078e0a03 */
[----:B------:R-:W-:-:S02]  /*06c0*/  LOP3.LUT R5, R7, 0xc, R2, 0x78, !PT ;  /* 0x0000000c07057812 */ /* 0x000fc400078e7802 */
[----:B------:R-:W-:Y:S01]  /*06d0*/  ISETP.GE.U32.AND P5, PT, R12, 0x2, PT ;  /* 0x000000020c00780c */ /* 0x000fe20003fa6070 */
[----:B-----5:R-:W-:Y:S01]  /*06e0*/  IMAD.MOV R22, RZ, RZ, -R15 ;  /* 0x000000ffff167224 */ /* 0x020fe200078e0a0f */
[----:B-1----:R-:W-:Y:S01]  /*06f0*/  @!UP0 ULEA UR6, UR7, UR6, 0x18 ;  /* 0x0000000607068291 */ /* 0x002fe2000f8ec03f */
[C---:B------:R-:W-:Y:S01]  /*0700*/  ISETP.NE.AND P1, PT, R6.reuse, 0x3, PT ;  /* 0x000000030600780c */ /* 0x040fe20003f25270 */
[----:B------:R-:W-:Y:S01]  /*0710*/  VOTEU.ALL UP0, P0 ;  /* 0x00000000003f7886 */ /* 0x000fe20000000000 */
[----:B---3--:R-:W-:Y:S01]  /*0720*/  IMAD R2, R13, R22, R8 ;  /* 0x000000160d027224 */ /* 0x008fe200078e0208 */
[----:B------:R-:W-:Y:S02]  /*0730*/  ISETP.LT.U32.AND P0, PT, R5, 0x2, !P2 ;  /* 0x000000020500780c */ /* 0x000fe40005701070 */
[----:B------:R-:W-:Y:S01]  /*0740*/  ISETP.EQ.OR P1, PT, R6, RZ, !P1 ;  /* 0x000000ff0600720c */ /* 0x000fe20004f22670 */
[----:B--2---:R-:W-:Y:S01]  /*0750*/  IMAD.MOV R11, RZ, RZ, -R11 ;  /* 0x000000ffff0b7224 */ /* 0x004fe200078e0a0b */
[----:B------:R-:W-:-:S02]  /*0760*/  ISETP.NE.AND P3, PT, R2, R5, PT ;  /* 0x000000050200720c */ /* 0x000fc40003f65270 */
[----:B------:R-:W-:Y:S01]  /*0770*/  ISETP.EQ.AND P1, PT, R4, RZ, P1 ;  /* 0x000000ff0400720c */ /* 0x000fe20000f22270 */
[----:B0-----:R-:W-:Y:S01]  /*0780*/  IMAD R7, R14, R11, UR8 ;  /* 0x000000080e077e24 */ /* 0x001fe2000f8e020b */
[----:B------:R-:W-:Y:S01]  /*0790*/  ISETP.NE.AND P2, PT, R4, RZ, PT ;  /* 0x000000ff0400720c */ /* 0x000fe20003f45270 */
[----:B------:R-:W0:Y:S02]  /*07a0*/  FENCE.VIEW.ASYNC.S ;  /* 0x00000000000073c6 */ /* 0x000e240000000000 */
[----:B0-----:R0:W1:Y:S01]  /*07b0*/  @!UP0 SYNCS.EXCH.64 URZ, [UR6+0x90], UR4 ;  /* 0x00009004063f85b2 */ /* 0x0010620008000100 */
[----:B------:R-:W-:Y:S02]  /*07c0*/  SEL R4, RZ, 0x1, !P1 ;  /* 0x00000001ff047807 */ /* 0x000fe40004800000 */
[----:B------:R-:W-:Y:S02]  /*07d0*/  ISETP.EQ.OR P3, PT, R7, RZ, !P3 ;  /* 0x000000ff0700720c */ /* 0x000fe40005f62670 */
[----:B------:R-:W-:-:S02]  /*07e0*/  SEL R4, R4, 0x2, P5 ;  /* 0x0000000204047807 */ /* 0x000fc40002800000 */
[----:B------:R-:W-:Y:S01]  /*07f0*/  PLOP3.LUT P0, PT, P0, P3, PT, 0x80, 0x0 ;  /* 0x000000000000781c */ /* 0x000fe20000707070 */
[----:B------:R0:W2:Y:S01]  /*0800*/  @!UP1 SYNCS.EXCH.64 URZ, [UR6+0x98], UR4 ;  /* 0x00009804063f95b2 */ /* 0x0000a20008000100 */
[----:B------:R-:W-:Y:S01]  /*0810*/  NOP ;  /* 0x0000000000007918 */ /* 0x000fe20000000000 */
[----:B------:R-:W-:Y:S10]  /*0820*/  @!P4 BRA `(.L_x_4) ;  /* 0x000000000008c947 */ /* 0x000ff40003800000 */
[----:B-12-4-:R-:W-:Y:S01]  /*0830*/  UCGABAR_ARV ;  /* 0x00000000000079c7 */ /* 0x016fe20008000000 */
[----:B------:R-:W-:Y:S05]  /*0840*/  BRA `(.L_x_5) ;  /* 0x0000000000047947 */ /* 0x000fea0003800000 */
.L_x_4:
[----:B-12-4-:R-:W-:Y:S01]  /*0850*/  NOP ;  /* 0x0000000000007918 */ /* 0x016fe20000000000 */
.L_x_5:
[----:B------:R-:W1:Y:S01]  /*0860*/  LDC R2, c[0x0][0x75c] ;  /* 0x0001d700ff027b82 */ /* 0x000e620000000800 */
[----:B------:R-:W-:Y:S01]  /*0870*/  IMAD.MOV.U32 R3, RZ, RZ, RZ ;  /* 0x000000ffff037224 */ /* 0x000fe200078e00ff */
[----:B-1----:R-:W-:Y:S01]  /*0880*/  ISETP.NE.AND P3, PT, R2, 0x1, PT ;  /* 0x000000010200780c */ /* 0x002fe20003f65270 */
[----:B------:R-:W-:-:S12]  /*0890*/  IMAD.U32 R2, RZ, RZ, UR8 ;  /* 0x00000008ff027e24 */ /* 0x000fd8000f8e00ff */
[----:B------:R-:W1:Y:S01]  /*08a0*/  @P3 LDC R17, c[0x0][0x10] ;  /* 0x00000400ff113b82 */ /* 0x000e620000000800 */
[----:B------:R-:W-:Y:S02]  /*08b0*/  @P3 IMAD.MOV.U32 R9, RZ, RZ, RZ ;  /* 0x000000ffff093224 */ /* 0x000fe400078e00ff */
[----:B------:R-:W-:-:S05]  /*08c0*/  @P3 IMAD.MOV.U32 R11, RZ, RZ, RZ ;  /* 0x000000ffff0b3224 */ /* 0x000fca00078e00ff */
[----:B------:R-:W2:Y:S01]  /*08d0*/  @!P3 LDC R15, c[0x0][0xc] ;  /* 0x00000300ff0fbb82 */ /* 0x000ea20000000800 */
[----:B-1----:R-:W-:-:S04]  /*08e0*/  @P3 IMAD.WIDE.U32 R16, R17, UR8, R8 ;  /* 0x0000000811103c25 */ /* 0x002fc8000f8e0008 */
[----:B--2---:R-:W-:-:S04]  /*08f0*/  @!P3 IMAD.WIDE.U32 R14, R8, R15, R2 ;  /* 0x0000000f080eb225 */ /* 0x004fc800078e0002 */
[----:B------:R-:W-:Y:S02]  /*0900*/  @P3 IMAD.MOV.U32 R2, RZ, RZ, R16 ;  /* 0x000000ffff023224 */ /* 0x000fe400078e0010 */
[----:B------:R-:W-:Y:S02]  /*0910*/  @P3 IMAD.IADD R3, R17, 0x1, R11 ;  /* 0x0000000111033824 */ /* 0x000fe400078e020b */
[----:B------:R-:W-:Y:S02]  /*0920*/  @!P3 IMAD.MOV.U32 R2, RZ, RZ, R14 ;  /* 0x000000ffff02b224 */ /* 0x000fe400078e000e */
[----:B------:R-:W-:Y:S01]  /*0930*/  @!P3 IMAD.MOV.U32 R3, RZ, RZ, R15 ;  /* 0x000000ffff03b224 */ /* 0x000fe200078e000f */
[----:B------:R-:W-:Y:S06]  /*0940*/  @!P4 BRA `(.L_x_6) ;  /* 0x00000000000cc947 */ /* 0x000fec0003800000 */
[----:B------:R-:W-:Y:S01]  /*0950*/  UCGABAR_WAIT ;  /* 0x0000000000007dc7 */ /* 0x000fe20008000000 */
[----:B------:R-:W-:Y:S01]  /*0960*/  CCTL.IVALL ;  /* 0x00000000ff00798f */ /* 0x000fe20002000000 */
[----:B------:R-:W-:Y:S05]  /*0970*/  BRA `(.L_x_7) ;  /* 0x0000000000047947 */ /* 0x000fea0003800000 */
.L_x_6:
[----:B------:R-:W-:Y:S06]  /*0980*/  BAR.SYNC.DEFER_BLOCKING 0x0 ;  /* 0x0000000000007b1d */ /* 0x000fec0000010000 */
.L_x_7:
[----:B------:R-:W-:Y:S05]  /*0990*/  @!P2 BRA `(.L_x_8) ;  /* 0x0000007000a0a947 */ /* 0x000fea0003800000 */
[----:B------:R-:W-:-:S13]  /*09a0*/  ISETP.GT.U32.AND P1, PT, R12, 0x1, PT ;  /* 0x000000010c00780c */ /* 0x000fda0003f24070 */
[----:B0-----:R-:W-:Y:S05]  /*09b0*/  @P1 EXIT ;  /* 0x000000000000194d */ /* 0x001fea0003800000 */
[----:B------:R-:W-:Y:S01]  /*09c0*/  ULDC.64 UR4, c[0x0][0x750] ;  /* 0x0001d40000047ab9 */ /* 0x000fe20000000a00 */
[----:B------:R-:W-:Y:S01]  /*09d0*/  PRMT R16, RZ, 0x7610, R16 ;  /* 0x00007610ff107816 */ /* 0x000fe20000000010 */
[----:B------:R-:W-:Y:S01]  /*09e0*/  IMAD.MOV.U32 R6, RZ, RZ, -0x1 ;  /* 0xffffffffff067424 */ /* 0x000fe200078e00ff */
[----:B------:R-:W-:Y:S01]  /*09f0*/  ISETP.GE.U32.AND P1, PT, R2, UR4, PT ;  /* 0x0000000402007c0c */ /* 0x000fe2000bf26070 */
[----:B------:R-:W-:Y:S02]  /*0a00*/  IMAD.MOV.U32 R12, RZ, RZ, -0x1 ;  /* 0xffffffffff0c7424 */ /* 0x000fe400078e00ff */
[----:B------:R-:W-:Y:S01]  /*0a10*/  IMAD.MOV.U32 R11, RZ, RZ, -0x1 ;  /* 0xffffffffff0b7424 */ /* 0x000fe200078e00ff */
[----:B------:R-:W-:-:S13]  /*0a20*/  ISETP.GE.U32.AND.EX P1, PT, R3, UR5, PT, P1 ;  /* 0x0000000503007c0c */ /* 0x000fda000bf26110 */
[----:B------:R-:W-:Y:S05]  /*0a30*/  @P1 BRA `(.L_x_9) ;  /* 0x0000000400281947 */ /* 0x000fea0003800000 */
[----:B------:R-:W0:Y:S01]  /*0a40*/  LDC.64 R24, c[0x0][0x728] ;  /* 0x0001ca00ff187b82 */ /* 0x000e220000000a00 */
[----:B------:R-:W-:Y:S02]  /*0a50*/  IMAD.MOV.U32 R14, RZ, RZ, R2 ;  /* 0x000000ffff0e7224 */ /* 0x000fe400078e0002 */
[----:B------:R-:W-:-:S05]  /*0a60*/  IMAD.MOV.U32 R15, RZ, RZ, R3 ;  /* 0x000000ffff0f7224 */ /* 0x000fca00078e0003 */
[----:B------:R-:W1:Y:S08]  /*0a70*/  LDC R6, c[0x0][0x730] ;  /* 0x0001cc00ff067b82 */ /* 0x000e700000000800 */
[----:B------:R-:W2:Y:S01]  /*0a80*/  LDC.64 R26, c[0x0][0x720] ;  /* 0x0001c800ff1a7b82 */ /* 0x000ea20000000a00 */
[----:B0-----:R-:W-:-:S04]  /*0a90*/  ISETP.NE.U32.AND P1, PT, R24, RZ, PT ;  /* 0x000000ff1800720c */ /* 0x001fc80003f25070 */
[----:B------:R-:W-:-:S13]  /*0aa0*/  ISETP.NE.AND.EX P1, PT, R25, RZ, PT, P1 ;  /* 0x000000ff1900720c */ /* 0x000fda0003f25310 */
[----:B-12---:R-:W-:Y:S05]  /*0ab0*/  @!P1 BRA `(.L_x_10) ;  /* 0x0000000000289947 */ /* 0x006fea0003800000 */
[----:B------:R-:W0:Y:S02]  /*0ac0*/  LDC R11, c[0x0][0x734] ;  /* 0x0001cd00ff0b7b82 */ /* 0x000e240000000800 */
[----:B0-----:R-:W-:-:S05]  /*0ad0*/  IADD3 R11, P1, R2, R11, RZ ;  /* 0x0000000b020b7210 */ /* 0x001fca0007f3e0ff */
[----:B------:R-:W-:-:S04]  /*0ae0*/  IMAD.X R21, RZ, RZ, R3, P1 ;  /* 0x000000ffff157224 */ /* 0x000fc800008e0603 */
[----:B------:R-:W-:-:S04]  /*0af0*/  IMAD.WIDE.U32 R14, R21, R24, RZ ;  /* 0x00000018150e7225 */ /* 0x000fc800078e00ff */
[----:B------:R-:W-:-:S04]  /*0b00*/  IMAD.WIDE.U32 R16, P1, R11, R25, R14 ;  /* 0x000000190b107225 */ /* 0x000fc8000782000e */
[----:B------:R-:W-:-:S04]  /*0b10*/  IMAD.WIDE.U32 R14, R11, R24, RZ ;  /* 0x000000180b0e7225 */ /* 0x000fc800078e00ff */
[----:B------:R-:W-:Y:S01]  /*0b20*/  IMAD.X R19, RZ, RZ, RZ, P1 ;  /* 0x000000ffff137224 */ /* 0x000fe200008e06ff */
[----:B------:R-:W-:Y:S01]  /*0b30*/  IADD3 RZ, P1, R15, R16, RZ ;  /* 0x000000100fff7210 */ /* 0x000fe20007f3e0ff */
[----:B------:R-:W-:-:S04]  /*0b40*/  IMAD.MOV.U32 R18, RZ, RZ, R17 ;  /* 0x000000ffff127224 */ /* 0x000fc800078e0011 */
[----:B------:R-:W-:-:S08]  /*0b50*/  IMAD.WIDE.U32.X R14, R21, R25, R18, P1 ;  /* 0x00000019150e7225 */ /* 0x000fd000008e0412 */
.L_x_10:
[----:B------:R-:W0:Y:S01]  /*0b60*/  LDC.64 R24, c[0x0][0x740] ;  /* 0x0001d000ff187b82 */ /* 0x000e220000000a00 */
[--C-:B------:R-:W-:Y:S01]  /*0b70*/  SHF.R.U64 R28, R14, R6, R15.reuse ;  /* 0x000000060e1c7219 */ /* 0x100fe2000000120f */
[----:B------:R-:W-:Y:S01]  /*0b80*/  IMAD R22, R13, R22, R8 ;  /* 0x000000160d167224 */ /* 0x000fe200078e0208 */
[----:B------:R-:W-:Y:S02]  /*0b90*/  SHF.R.U32.HI R6, RZ, R6, R15 ;  /* 0x00000006ff067219 */ /* 0x000fe4000001160f */
[----:B------:R-:W-:-:S03]  /*0ba0*/  IADD3 R9, P1, RZ, -R28, RZ ;  /* 0x8000001cff097210 */ /* 0x000fc60007f3e0ff */
[----:B------:R-:W1:Y:S02]  /*0bb0*/  LDC R12, c[0x0][0x718] ;  /* 0x0001c600ff0c7b82 */ /* 0x000e640000000800 */
[----:B------:R-:W-:Y:S02]  /*0bc0*/  IMAD.X R11, RZ, RZ, ~R6, P1 ;  /* 0x000000ffff0b7224 */ /* 0x000fe400008e0e06 */
[----:B------:R-:W-:-:S04]  /*0bd0*/  IMAD.WIDE.U32 R14, R9, R26, R2 ;  /* 0x0000001a090e7225 */ /* 0x000fc800078e0002 */
[----:B------:R-:W2:Y:S01]  /*0be0*/  LDC R18, c[0x0][0x708] ;  /* 0x0001c200ff127b82 */ /* 0x000ea20000000800 */
[----:B------:R-:W-:Y:S02]  /*0bf0*/  IMAD R6, R11, R26, RZ ;  /* 0x0000001a0b067224 */ /* 0x000fe400078e02ff */
[----:B------:R-:W-:Y:S02]  /*0c00*/  IMAD.MOV.U32 R11, RZ, RZ, -0x1 ;  /* 0xffffffffff0b7424 */ /* 0x000fe400078e00ff */
[----:B------:R-:W-:Y:S02]  /*0c10*/  IMAD R9, R9, R27, R6 ;  /* 0x0000001b09097224 */ /* 0x000fe400078e0206 */
[----:B------:R-:W-:Y:S01]  /*0c20*/  IMAD.MOV.U32 R27, RZ, RZ, 0x1 ;  /* 0x00000001ff1b7424 */ /* 0x000fe200078e00ff */
[----:B------:R-:W3:Y:S01]  /*0c30*/  LDC R20, c[0x0][0x758] ;  /* 0x0001d600ff147b82 */ /* 0x000ee20000000800 */
[----:B------:R-:W-:Y:S01]  /*0c40*/  IMAD.IADD R9, R15, 0x1, R9 ;  /* 0x000000010f097824 */ /* 0x000fe200078e0209 */
[----:B0-----:R-:W-:-:S04]  /*0c50*/  ISETP.NE.U32.AND P1, PT, R24, RZ, PT ;  /* 0x000000ff1800720c */ /* 0x001fc80003f25070 */
[----:B------:R-:W-:Y:S02]  /*0c60*/  ISETP.NE.AND.EX P1, PT, R25, RZ, PT, P1 ;  /* 0x000000ff1900720c */ /* 0x000fe40003f25310 */
[----:B------:R-:W0:Y:S01]  /*0c70*/  LDC R19, c[0x0][0x700] ;  /* 0x0001c000ff137b82 */ /* 0x000e220000000800 */
[-CC-:B-1----:R-:W-:Y:S02]  /*0c80*/  SHF.R.U64 R16, R14, R12.reuse, R9.reuse ;  /* 0x0000000c0e107219 */ /* 0x182fe40000001209 */
[----:B------:R-:W-:-:S05]  /*0c90*/  SHF.R.U32.HI R9, RZ, R12, R9 ;  /* 0x0000000cff097219 */ /* 0x000fca0000011609 */
[----:B------:R-:W1:Y:S01]  /*0ca0*/  LDC R21, c[0x0][0x748] ;  /* 0x0001d200ff157b82 */ /* 0x000e620000000800 */
[-CC-:B--2---:R-:W-:Y:S02]  /*0cb0*/  SHF.R.U64 R30, R16, R18.reuse, R9.reuse ;  /* 0x00000012101e7219 */ /* 0x184fe40000001209 */
[----:B------:R-:W-:-:S05]  /*0cc0*/  SHF.R.U32.HI R9, RZ, R18, R9 ;  /* 0x00000012ff097219 */ /* 0x000fca0000011609 */
[----:B------:R-:W2:Y:S01]  /*0cd0*/  LDC R23, c[0x0][0x738] ;  /* 0x0001ce00ff177b82 */ /* 0x000ea20000000800 */
[-CC-:B---3--:R-:W-:Y:S02]  /*0ce0*/  SHF.R.U64 R18, R30, R20.reuse, R9.reuse ;  /* 0x000000141e127219 */ /* 0x188fe40000001209 */
[-C--:B------:R-:W-:Y:S02]  /*0cf0*/  SHF.L.U32 R6, R11, R20.reuse, RZ ;  /* 0x000000140b067219 */ /* 0x080fe400000006ff */
[----:B------:R-:W-:Y:S01]  /*0d00*/  SHF.R.U32.HI R9, RZ, R20, R9 ;  /* 0x00000014ff097219 */ /* 0x000fe20000011609 */
[----:B------:R-:W-:Y:S01]  /*0d10*/  IMAD.MOV.U32 R8, RZ, RZ, R18 ;  /* 0x000000ffff087224 */ /* 0x000fe200078e0012 */
[----:B------:R-:W-:Y:S01]  /*0d20*/  LOP3.LUT R11, RZ, R6, RZ, 0x33, !PT ;  /* 0x00000006ff0b7212 */ /* 0x000fe200078e33ff */
[----:B------:R-:W3:Y:S01]  /*0d30*/  LDC R26, c[0x0][0x710] ;  /* 0x0001c400ff1a7b82 */ /* 0x000ee20000000800 */
[----:B------:R-:W-:Y:S05]  /*0d40*/  @!P1 BRA `(.L_x_11) ;  /* 0x0000000000289947 */ /* 0x000fea0003800000 */
[----:B------:R-:W4:Y:S02]  /*0d50*/  LDC R15, c[0x0][0x74c] ;  /* 0x0001d300ff0f7b82 */ /* 0x000f240000000800 */
[----:B----4-:R-:W-:-:S05]  /*0d60*/  IADD3 R15, P1, R18, R15, RZ ;  /* 0x0000000f120f7210 */ /* 0x010fca0007f3e0ff */
        /* <DEDUP_REMOVED lines=8> */
.L_x_11:
[----:B-1----:R-:W-:Y:S01]  /*0df0*/  SHF.R.U64 R8, R8, R21, R9 ;  /* 0x0000001508087219 */ /* 0x002fe20000001209 */
[----:B0-----:R-:W-:Y:S01]  /*0e00*/  VIADD R9, R19, 0xffffffff ;  /* 0xffffffff13097836 */ /* 0x001fe20000000000 */
[----:B------:R-:W-:Y:S02]  /*0e10*/  SHF.L.U32 R6, R27, R20, RZ ;  /* 0x000000141b067219 */ /* 0x000fe400000006ff */
[----:B------:R-:W-:Y:S01]  /*0e20*/  LOP3.LUT R11, R30, R11, RZ, 0xc0, !PT ;  /* 0x0000000b1e0b7212 */ /* 0x000fe200078ec0ff */
[----:B------:R-:W-:Y:S01]  /*0e30*/  IMAD.MOV R12, RZ, RZ, -R8 ;  /* 0x000000ffff0c7224 */ /* 0x000fe200078e0a08 */
[----:B------:R-:W-:Y:S02]  /*0e40*/  SEL R7, R7, R22, !P3 ;  /* 0x0000001607077207 */ /* 0x000fe40005800000 */
[----:B------:R-:W-:Y:S01]  /*0e50*/  LOP3.LUT R9, R16, R9, RZ, 0xc0, !PT ;  /* 0x0000000910097212 */ /* 0x000fe200078ec0ff */
[----:B------:R-:W-:Y:S02]  /*0e60*/  IMAD R8, R6, R8, R11 ;  /* 0x0000000806087224 */ /* 0x000fe400078e020b */
[----:B--2---:R-:W-:-:S02]  /*0e70*/  IMAD R6, R12, R23, R18 ;  /* 0x000000170c067224 */ /* 0x004fc400078e0212 */
[----:B---3--:R-:W-:Y:S02]  /*0e80*/  IMAD R7, R8, R26, R7 ;  /* 0x0000001a08077224 */ /* 0x008fe400078e0207 */
[----:B------:R-:W-:Y:S02]  /*0e90*/  IMAD R6, R6, R19, R9 ;  /* 0x0000001306067224 */ /* 0x000fe400078e0209 */
[----:B------:R-:W-:Y:S02]  /*0ea0*/  IMAD.MOV.U32 R16, RZ, RZ, 0x1 ;  /* 0x00000001ff107424 */ /* 0x000fe400078e00ff */
[----:B------:R-:W-:Y:S01]  /*0eb0*/  IMAD.MOV.U32 R11, RZ, RZ, R28 ;  /* 0x000000ffff0b7224 */ /* 0x000fe200078e001c */
[----:B------:R-:W-:Y:S02]  /*0ec0*/  SEL R12, R6, R7, !P3 ;  /* 0x00000007060c7207 */ /* 0x000fe40005800000 */
[----:B------:R-:W-:-:S07]  /*0ed0*/  SEL R6, R7, R6, !P3 ;  /* 0x0000000607067207 */ /* 0x000fce0005800000 */
.L_x_9:
[----:B------:R-:W-:-:S08]  /*0ee0*/  NOP ;  /* 0x0000000000007918 */ /* 0x000fd00000000000 */
[----:B------:R-:W0:Y:S02]  /*0ef0*/  USETMAXREG.TRY_ALLOC.CTAPOOL UP0, 0xe8 ;  /* 0x000000e8000079c8 */ /* 0x000e240008000600 */
[----:B0-----:R-:W-:-:S13]  /*0f00*/  PLOP3.LUT P1, PT, PT, PT, UP0, 0x80, 0x0 ;  /* 0x000000000000781c */ /* 0x001fda0003f2f008 */
[----:B------:R-:W-:Y:S05]  /*0f10*/  @!P1 BRA `(.L_x_9) ;  /* 0xfffffffc00f09947 */ /* 0x000fea000383ffff */
[----:B------:R-:W-:Y:S01]  /*0f20*/  ULDC.64 UR4, c[0x0][0x698] ;  /* 0x0001a60000047ab9 */ /* 0x000fe20000000a00 */
[----:B------:R-:W-:Y:S01]  /*0f30*/  ULDC.64 UR16, c[0x0][0x208] ;  /* 0x0000820000107ab9 */ /* 0x000fe20000000a00 */
[----:B------:R-:W-:-:S04]  /*0f40*/  ISETP.NE.U32.AND P1, PT, RZ, UR4, PT ;  /* 0x00000004ff007c0c */ /* 0x000fc8000bf25070 */
[----:B------:R-:W-:-:S13]  /*0f50*/  ISETP.NE.AND.EX P1, PT, RZ, UR5, PT, P1 ;  /* 0x00000005ff007c0c */ /* 0x000fda000bf25310 */
[----:B------:R-:W-:Y:S05]  /*0f60*/  @!P1 BRA `(.L_x_12) ;  /* 0x00000000001c9947 */ /* 0x000fea0003800000 */
[----:B------:R-:W0:Y:S02]  /*0f70*/  LDC.64 R8, c[0x0][0x698] ;  /* 0x0001a600ff087b82 */ /* 0x000e240000000a00 */
[----:B0-----:R-:W2:Y:S02]  /*0f80*/  LDG.E.64 R8, desc[UR16][R8.64] ;  /* 0x0000001008087981 */ /* 0x001ea4000c1e1b00 */
[----:B--2---:R-:W-:-:S04]  /*0f90*/  ISETP.NE.U32.AND P1, PT, R8, RZ, PT ;  /* 0x000000ff0800720c */ /* 0x004fc80003f25070 */
[----:B------:R-:W-:-:S13]  /*0fa0*/  ISETP.NE.AND.EX P1, PT, R9, RZ, PT, P1 ;  /* 0x000000ff0900720c */ /* 0x000fda0003f25310 */
[----:B------:R-:W-:Y:S05]  /*0fb0*/  @!P1 BRA `(.L_x_12) ;  /* 0x0000000000089947 */ /* 0x000fea0003800000 */
[----:B------:R0:W5:Y:S01]  /*0fc0*/  LD.E R13, desc[UR16][R8.64] ;  /* 0x00000010080d7980 */ /* 0x000162000c101900 */
[----:B------:R-:W-:Y:S05]  /*0fd0*/  BRA `(.L_x_13) ;  /* 0x0000000000207947 */ /* 0x000fea0003800000 */
.L_x_12:
[----:B------:R-:W-:Y:S02]  /*0fe0*/  ULDC.64 UR4, c[0x0][0x688] ;  /* 0x0001a20000047ab9 */ /* 0x000fe40000000a00 */
[----:B------:R-:W-:-:S04]  /*0ff0*/  ISETP.NE.U32.AND P1, PT, RZ, UR4, PT ;  /* 0x00000004ff007c0c */ /* 0x000fc8000bf25070 */
[----:B------:R-:W-:-:S13]  /*1000*/  ISETP.NE.AND.EX P1, PT, RZ, UR5, PT, P1 ;  /* 0x00000005ff007c0c */ /* 0x000fda000bf25310 */
[----:B------:R-:W-:Y:S05]  /*1010*/  @!P1 BRA `(.L_x_14) ;  /* 0x00000000000c9947 */ /* 0x000fea0003800000 */
[----:B------:R-:W0:Y:S02]  /*1020*/  LDC.64 R8, c[0x0][0x688] ;  /* 0x0001a200ff087b82 */ /* 0x000e240000000a00 */
[----:B0-----:R1:W5:Y:S01]  /*1030*/  LDG.E R13, desc[UR16][R8.64] ;  /* 0x00000010080d7981 */ /* 0x001362000c1e1900 */
[----:B------:R-:W-:Y:S05]  /*1040*/  BRA `(.L_x_13) ;  /* 0x0000000000047947 */ /* 0x000fea0003800000 */
.L_x_14:
[----:B------:R-:W2:Y:S02]  /*1050*/  LDC R13, c[0x0][0x680] ;  /* 0x0001a000ff0d7b82 */ /* 0x000ea40000000800 */
.L_x_13:
[----:B------:R-:W-:Y:S02]  /*1060*/  ULDC.64 UR4, c[0x0][0x6a0] ;  /* 0x0001a80000047ab9 */ /* 0x000fe40000000a00 */
[----:B------:R-:W-:-:S04]  /*1070*/  ISETP.NE.U32.AND P1, PT, RZ, UR4, PT ;  /* 0x00000004ff007c0c */ /* 0x000fc8000bf25070 */
[----:B------:R-:W-:-:S13]  /*1080*/  ISETP.NE.AND.EX P1, PT, RZ, UR5, PT, P1 ;  /* 0x00000005ff007c0c */ /* 0x000fda000bf25310 */
[----:B------:R-:W-:Y:S05]  /*1090*/  @!P1 BRA `(.L_x_15) ;  /* 0x00000000001c9947 */ /* 0x000fea0003800000 */
[----:B01----:R-:W0:Y:S02]  /*10a0*/  LDC.64 R8, c[0x0][0x6a0] ;  /* 0x0001a800ff087b82 */ /* 0x003e240000000a00 */
[----:B0-----:R-:W3:Y:S02]  /*10b0*/  LDG.E.64 R8, desc[UR16][R8.64] ;  /* 0x0000001008087981 */ /* 0x001ee4000c1e1b00 */
[----:B---3--:R-:W-:-:S04]  /*10c0*/  ISETP.NE.U32.AND P1, PT, R8, RZ, PT ;  /* 0x000000ff0800720c */ /* 0x008fc80003f25070 */
[----:B------:R-:W-:-:S13]  /*10d0*/  ISETP.NE.AND.EX P1, PT, R9, RZ, PT, P1 ;  /* 0x000000ff0900720c */ /* 0x000fda0003f25310 */
[----:B------:R-:W-:Y:S05]  /*10e0*/  @!P1 BRA `(.L_x_15) ;  /* 0x0000000000089947 */ /* 0x000fea0003800000 */
[----:B------:R0:W5:Y:S01]  /*10f0*/  LD.E R14, desc[UR16][R8.64] ;  /* 0x00000010080e7980 */ /* 0x000162000c101900 */
[----:B------:R-:W-:Y:S05]  /*1100*/  BRA `(.L_x_16) ;  /* 0x0000000000207947 */ /* 0x000fea0003800000 */
.L_x_15:
[----:B------:R-:W-:Y:S02]  /*1110*/  ULDC.64 UR4, c[0x0][0x690] ;  /* 0x0001a40000047ab9 */ /* 0x000fe40000000a00 */
[----:B------:R-:W-:-:S04]  /*1120*/  ISETP.NE.U32.AND P1, PT, RZ, UR4, PT ;  /* 0x00000004ff007c0c */ /* 0x000fc8000bf25070 */
[----:B------:R-:W-:-:S13]  /*1130*/  ISETP.NE.AND.EX P1, PT, RZ, UR5, PT, P1 ;  /* 0x00000005ff007c0c */ /* 0x000fda000bf25310 */
[----:B------:R-:W-:Y:S05]  /*1140*/  @!P1 BRA `(.L_x_17) ;  /* 0x00000000000c9947 */ /* 0x000fea0003800000 */
[----:B------:R-:W3:Y:S02]  /*1150*/  LDC.64 R14, c[0x0][0x690] ;  /* 0x0001a400ff0e7b82 */ /* 0x000ee40000000a00 */
[----:B---3--:R3:W5:Y:S01]  /*1160*/  LDG.E R14, desc[UR16][R14.64] ;  /* 0x000000100e0e7981 */ /* 0x008762000c1e1900 */
[----:B------:R-:W-:Y:S05]  /*1170*/  BRA `(.L_x_16) ;  /* 0x0000000000047947 */ /* 0x000fea0003800000 */
.L_x_17:
[----:B------:R-:W4:Y:S02]  /*1180*/  LDC R14, c[0x0][0x684] ;  /* 0x0001a100ff0e7b82 */ /* 0x000f240000000800 */
.L_x_16:
[----:B------:R-:W-:-:S13]  /*1190*/  LOP3.LUT P1, RZ, R16, 0xff, RZ, 0xc0, !PT ;  /* 0x000000ff10ff7812 */ /* 0x000fda000782c0ff */
[----:B------:R-:W-:Y:S05]  /*11a0*/  @!P1 EXIT ;  /* 0x000000000000994d */ /* 0x000fea0003800000 */
[----:B------:R-:W-:Y:S01]  /*11b0*/  ULDC UR4, c[0x0][0x28c] ;  /* 0x0000a30000047ab9 */ /* 0x000fe20000000800 */
[----:B------:R-:W-:Y:S01]  /*11c0*/  LOP3.LUT R89, R4, 0x1, RZ, 0xfc, !PT ;  /* 0x0000000104597812 */ /* 0x000fe200078efcff */
[----:B------:R-:W-:-:S04]  /*11d0*/  UIADD3 UR4, UR4, 0x7f, URZ ;  /* 0x0000007f04047890 */ /* 0x000fc8000fffe03f */
[----:B------:R-:W-:-:S04]  /*11e0*/  USHF.R.S32.HI UR5, URZ, 0x1f, UR4 ;  /* 0x0000001f3f057899 */ /* 0x000fc80008011404 */
[----:B------:R-:W-:-:S03]  /*11f0*/  ULEA.HI UR5, UR5, UR4, URZ, 0x7 ;  /* 0x0000000405057291 */ /* 0x000fc6000f8f383f */
[----:B------:R-:W-:Y:S01]  /*1200*/  UMOV UR4, URZ ;  /* 0x0000003f00047c82 */ /* 0x000fe20008000000 */
[----:B------:R-:W-:-:S03]  /*1210*/  USHF.R.S32.HI UR8, URZ, 0x7, UR5 ;  /* 0x000000073f087899 */ /* 0x000fc60008011405 */
[----:B------:R-:W-:-:S09]  /*1220*/  UMOV UR5, URZ ;  /* 0x0000003f00057c82 */ /* 0x000fd20008000000 */
.L_x_156:
[----:B------:R-:W-:Y:S01]  /*1230*/  LOP3.LUT R7, R0, 0x80, RZ, 0xc0, !PT ;  /* 0x0000008000077812 */ /* 0x000fe200078ec0ff */
[----:B------:R-:W-:Y:S01]  /*1240*/  UMOV UR6, URZ ;  /* 0x0000003f00067c82 */ /* 0x000fe20008000000 */
[----:B------:R-:W-:Y:S01]  /*1250*/  IMAD.MOV.U32 R162, RZ, RZ, RZ ;  /* 0x000000ffffa27224 */ /* 0x000fe200078e00ff */
[----:B------:R-:W-:Y:S01]  /*1260*/  MOV R108, RZ ;  /* 0x000000ff006c7202 */ /* 0x000fe20000000f00 */
[----:B------:R-:W-:Y:S01]  /*1270*/  IMAD.MOV.U32 R160, RZ, RZ, RZ ;  /* 0x000000ffffa07224 */ /* 0x000fe200078e00ff */
[----:B01----:R-:W-:Y:S01]  /*1280*/  SHF.R.U32.HI R8, RZ, 0x7, R7 ;  /* 0x00000007ff087819 */ /* 0x003fe20000011607 */
[----:B------:R-:W-:Y:S01]  /*1290*/  IMAD.MOV.U32 R158, RZ, RZ, RZ ;  /* 0x000000ffff9e7224 */ /* 0x000fe200078e00ff */
[----:B------:R-:W-:Y:S01]  /*12a0*/  VIMNMX R7, RZ, UR8, PT ;  /* 0x00000008ff077c48 */ /* 0x000fe2000bfe0100 */
[----:B------:R-:W-:Y:S01]  /*12b0*/  IMAD.MOV.U32 R156, RZ, RZ, RZ ;  /* 0x000000ffff9c7224 */ /* 0x000fe200078e00ff */
[----:B------:R-:W-:Y:S01]  /*12c0*/  CS2R R20, SRZ ;  /* 0x0000000000147805 */ /* 0x000fe2000001ff00 */
[----:B------:R-:W-:Y:S01]  /*12d0*/  IMAD.MOV.U32 R154, RZ, RZ, RZ ;  /* 0x000000ffff9a7224 */ /* 0x000fe200078e00ff */
[----:B------:R-:W0:Y:S01]  /*12e0*/  SHFL.IDX PT, R8, R8, RZ, 0x1f ;  /* 0x00001fff08087589 */ /* 0x000e2200000e0000 */
[----:B------:R-:W-:Y:S01]  /*12f0*/  IADD3 R7, -R7, UR8, RZ ;  /* 0x0000000807077c10 */ /* 0x000fe2000fffe1ff */
[----:B------:R-:W-:Y:S01]  /*1300*/  IMAD.MOV.U32 R152, RZ, RZ, RZ ;  /* 0x000000ffff987224 */ /* 0x000fe200078e00ff */
[----:B------:R-:W-:Y:S01]  /*1310*/  CS2R R18, SRZ ;  /* 0x0000000000127805 */ /* 0x000fe2000001ff00 */
[----:B------:R-:W-:Y:S01]  /*1320*/  IMAD.MOV.U32 R150, RZ, RZ, RZ ;  /* 0x000000ffff967224 */ /* 0x000fe200078e00ff */
[----:B------:R-:W-:Y:S01]  /*1330*/  ISETP.GE.AND P1, PT, R7, 0x1, PT ;  /* 0x000000010700780c */ /* 0x000fe20003f26270 */
[----:B------:R-:W-:Y:S01]  /*1340*/  IMAD.MOV.U32 R148, RZ, RZ, RZ ;  /* 0x000000ffff947224 */ /* 0x000fe200078e00ff */
[----:B------:R-:W-:Y:S01]  /*1350*/  CS2R R16, SRZ ;  /* 0x0000000000107805 */ /* 0x000fe2000001ff00 */
[----:B------:R-:W-:Y:S01]  /*1360*/  IMAD.MOV.U32 R146, RZ, RZ, RZ ;  /* 0x000000ffff927224 */ /* 0x000fe200078e00ff */
[----:B------:R-:W-:Y:S01]  /*1370*/  CS2R R24, SRZ ;  /* 0x0000000000187805 */ /* 0x000fe2000001ff00 */
[----:B------:R-:W-:Y:S01]  /*1380*/  IMAD.MOV.U32 R144, RZ, RZ, RZ ;  /* 0x000000ffff907224 */ /* 0x000fe200078e00ff */
[----:B------:R-:W-:Y:S01]  /*1390*/  CS2R R26, SRZ ;  /* 0x00000000001a7805 */ /* 0x000fe2000001ff00 */
[----:B------:R-:W-:Y:S01]  /*13a0*/  IMAD.MOV.U32 R142, RZ, RZ, RZ ;  /* 0x000000ffff8e7224 */ /* 0x000fe200078e00ff */
[----:B-----5:R-:W-:Y:S01]  /*13b0*/  CS2R R28, SRZ ;  /* 0x00000000001c7805 */ /* 0x020fe2000001ff00 */
[----:B------:R-:W-:Y:S01]  /*13c0*/  IMAD.MOV.U32 R140, RZ, RZ, RZ ;  /* 0x000000ffff8c7224 */ /* 0x000fe200078e00ff */
[----:B------:R-:W-:Y:S01]  /*13d0*/  CS2R R30, SRZ ;  /* 0x00000000001e7805 */ /* 0x000fe2000001ff00 */
[----:B------:R-:W-:Y:S01]  /*13e0*/  IMAD.MOV.U32 R138, RZ, RZ, RZ ;  /* 0x000000ffff8a7224 */ /* 0x000fe200078e00ff */
[----:B------:R-:W-:Y:S01]  /*13f0*/  CS2R R32, SRZ ;  /* 0x0000000000207805 */ /* 0x000fe2000001ff00 */
[----:B------:R-:W-:Y:S01]  /*1400*/  IMAD.MOV.U32 R136, RZ, RZ, RZ ;  /* 0x000000ffff887224 */ /* 0x000fe200078e00ff */
[----:B------:R-:W-:Y:S01]  /*1410*/  CS2R R34, SRZ ;  /* 0x0000000000227805 */ /* 0x000fe2000001ff00 */
[----:B------:R-:W-:Y:S01]  /*1420*/  IMAD.MOV.U32 R134, RZ, RZ, RZ ;  /* 0x000000ffff867224 */ /* 0x000fe200078e00ff */
[----:B--2---:R-:W-:Y:S01]  /*1430*/  CS2R R36, SRZ ;  /* 0x0000000000247805 */ /* 0x004fe2000001ff00 */
[----:B------:R-:W-:Y:S01]  /*1440*/  IMAD.MOV.U32 R132, RZ, RZ, RZ ;  /* 0x000000ffff847224 */ /* 0x000fe200078e00ff */
[----:B------:R-:W-:-:S02]  /*1450*/  CS2R R38, SRZ ;  /* 0x0000000000267805 */ /* 0x000fc4000001ff00 */
[----:B0-----:R-:W-:Y:S01]  /*1460*/  R2UR UR7, R8 ;  /* 0x00000000080772ca */ /* 0x001fe200000e0000 */
[----:B------:R-:W-:Y:S01]  /*1470*/  IMAD.MOV.U32 R130, RZ, RZ, RZ ;  /* 0x000000ffff827224 */ /* 0x000fe200078e00ff */
[----:B------:R-:W-:Y:S01]  /*1480*/  CS2R R40, SRZ ;  /* 0x0000000000287805 */ /* 0x000fe2000001ff00 */
        /* <DEDUP_REMOVED lines=46> */
[----:B------:R-:W-:-:S02]  /*1770*/  IMAD.MOV.U32 R170, RZ, RZ, RZ ;  /* 0x000000ffffaa7224 */ /* 0x000fc400078e00ff */
[----:B------:R-:W-:Y:S02]  /*1780*/  IMAD.MOV.U32 R168, RZ, RZ, RZ ;  /* 0x000000ffffa87224 */ /* 0x000fe400078e00ff */
[----:B------:R-:W-:Y:S02]  /*1790*/  IMAD.MOV.U32 R174, RZ, RZ, RZ ;  /* 0x000000ffffae7224 */ /* 0x000fe400078e00ff */
[----:B------:R-:W-:Y:S02]  /*17a0*/  IMAD.MOV.U32 R172, RZ, RZ, RZ ;  /* 0x000000ffffac7224 */ /* 0x000fe400078e00ff */
[----:B------:R-:W-:Y:S02]  /*17b0*/  IMAD.MOV.U32 R178, RZ, RZ, RZ ;  /* 0x000000ffffb27224 */ /* 0x000fe400078e00ff */
[----:B------:R-:W-:Y:S02]  /*17c0*/  IMAD.MOV.U32 R176, RZ, RZ, RZ ;  /* 0x000000ffffb07224 */ /* 0x000fe400078e00ff */
        /* <DEDUP_REMOVED lines=10> */
[----:B------:R-:W-:Y:S01]  /*1870*/  IMAD.MOV.U32 R196, RZ, RZ, RZ ;  /* 0x000000ffffc47224 */ /* 0x000fe200078e00ff */
[----:B------:R-:W-:Y:S06]  /*1880*/  @!P1 BRA `(.L_x_18) ;  /* 0x0000000800749947 */ /* 0x000fec0003800000 */
[----:B------:R-:W0:Y:S01]  /*1890*/  S2UR UR10, SR_CgaCtaId ;  /* 0x00000000000a79c3 */ /* 0x000e220000008800 */
[----:B------:R-:W-:Y:S01]  /*18a0*/  ULEA.HI UR6, UR7, UR7, URZ, 0x1 ;  /* 0x0000000707067291 */ /* 0x000fe2000f8f083f */
[----:B------:R-:W-:Y:S01]  /*18b0*/  IMAD.MOV.U32 R162, RZ, RZ, RZ ;  /* 0x000000ffffa27224 */ /* 0x000fe200078e00ff */
[----:B------:R-:W-:Y:S01]  /*18c0*/  UMOV UR9, 0x400 ;  /* 0x0000040000097882 */ /* 0x000fe20000000000 */
[----:B------:R-:W-:Y:S01]  /*18d0*/  IMAD.U32 R23, RZ, RZ, UR4 ;  /* 0x00000004ff177e24 */ /* 0x000fe2000f8e00ff */
[----:B------:R-:W-:Y:S01]  /*18e0*/  ULOP3.LUT UR6, UR6, 0xffffe, URZ, 0xc0, !UPT ;  /* 0x000ffffe06067892 */ /* 0x000fe2000f8ec03f */
[----:B------:R-:W-:Y:S01]  /*18f0*/  IMAD.U32 R8, RZ, RZ, UR5 ;  /* 0x00000005ff087e24 */ /* 0x000fe2000f8e00ff */
[----:B------:R-:W-:Y:S02]  /*1900*/  UPLOP3.LUT UP0, UPT, UPT, UPT, UPT, 0x40, 0x0 ;  /* 0x000000000000789c */ /* 0x000fe40003f0e870 */
[----:B------:R-:W-:Y:S01]  /*1910*/  UIADD3 UR6, UR7, -UR6, URZ ;  /* 0x8000000607067290 */ /* 0x000fe2000fffe03f */
[----:B------:R-:W-:Y:S01]  /*1920*/  ULDC UR19, c[0x0][0x644] ;  /* 0x0001910000137ab9 */ /* 0x000fe20000000800 */
[----:B0-----:R-:W-:-:S03]  /*1930*/  ULEA UR9, UR10, UR9, 0x18 ;  /* 0x000000090a097291 */ /* 0x001fc6000f8ec03f */
[----:B------:R-:W-:Y:S01]  /*1940*/  UMOV UR10, UR5 ;  /* 0x00000005000a7c82 */ /* 0x000fe20008000000 */
[----:B------:R-:W-:-:S04]  /*1950*/  ULEA UR6, UR6, UR9, 0xc ;  /* 0x0000000906067291 */ /* 0x000fc8000f8e603f */
[----:B------:R-:W-:-:S04]  /*1960*/  UIADD3 UR6, UR6, 0x180, URZ ;  /* 0x0000018006067890 */ /* 0x000fc8000fffe03f */
[----:B------:R-:W-:-:S03]  /*1970*/  USHF.R.U32.HI UR7, URZ, 0x4, UR6 ;  /* 0x000000043f077899 */ /* 0x000fc60008011606 */
[----:B------:R-:W-:Y:S01]  /*1980*/  UMOV UR6, URZ ;  /* 0x0000003f00067c82 */ /* 0x000fe20008000000 */
[----:B------:R-:W-:-:S03]  /*1990*/  ULOP3.LUT UR9, UR7, 0x3fff, URZ, 0xc0, !UPT ;  /* 0x00003fff07097892 */ /* 0x000fc6000f8ec03f */
[----:B------:R-:W-:-:S09]  /*19a0*/  UMOV UR7, URZ ;  /* 0x0000003f00077c82 */ /* 0x000fd20008000000 */
.L_x_26:
[----:B------:R-:W-:-:S13]  /*19b0*/  ISETP.NE.AND P2, PT, R89, 0x3, PT ;  /* 0x000000035900780c */ /* 0x000fda0003f45270 */
[----:B01----:R-:W-:Y:S05]  /*19c0*/  @!P2 BRA `(.L_x_19) ;  /* 0x000000000004a947 */ /* 0x003fea0003800000 */
[----:B------:R-:W-:Y:S01]  /*19d0*/  BPT.TRAP 0x1 ;  /* 0x000000040000795c */ /* 0x000fe20000300000 */
.L_x_19:
[----:B------:R-:W0:Y:S01]  /*19e0*/  S2UR UR12, SR_CgaCtaId ;  /* 0x00000000000c79c3 */ /* 0x000e220000008800 */
[----:B------:R-:W-:Y:S01]  /*19f0*/  UMOV UR11, 0x400 ;  /* 0x00000400000b7882 */ /* 0x000fe20000000000 */
[----:B---3--:R-:W-:Y:S01]  /*1a00*/  SHF.L.U32 R15, R23, 0x1f, RZ ;  /* 0x0000001f170f7819 */ /* 0x008fe200000006ff */
[----:B0-----:R-:W-:-:S04]  /*1a10*/  ULEA UR18, UR12, UR11, 0x18 ;  /* 0x0000000b0c127291 */ /* 0x001fc8000f8ec03f */
[----:B------:R-:W-:-:S09]  /*1a20*/  ULEA UR11, UR10, UR18, 0x3 ;  /* 0x000000120a0b7291 */ /* 0x000fd2000f8e183f */
[----:B------:R0:W1:Y:S01]  /*1a30*/  SYNCS.PHASECHK.TRANS64.TRYWAIT P1, [UR11], R15 ;  /* 0x0000000fff0075a7 */ /* 0x000062000802014b */
[----:B------:R-:W-:Y:S05]  /*1a40*/  @!P2 BRA `(.L_x_20) ;  /* 0x000000000004a947 */ /* 0x000fea0003800000 */
[----:B------:R-:W-:Y:S01]  /*1a50*/  BPT.TRAP 0x1 ;  /* 0x000000040000795c */ /* 0x000fe20000300000 */
.L_x_20:
[C---:B------:R-:W-:Y:S02]  /*1a60*/  IMAD.SHL.U32 R9, R0.reuse, 0x40, RZ ;  /* 0x0000004000097824 */ /* 0x040fe400078e00ff */
[C---:B------:R-:W-:Y:S02]  /*1a70*/  IMAD.SHL.U32 R202, R0.reuse, 0x400, RZ ;  /* 0x0000040000ca7824 */ /* 0x040fe400078e00ff */
[----:B------:R-:W-:Y:S01]  /*1a80*/  IMAD.SHL.U32 R204, R0, 0x20, RZ ;  /* 0x0000002000cc7824 */ /* 0x000fe200078e00ff */
[----:B------:R-:W-:-:S04]  /*1a90*/  LOP3.LUT R9, R9, 0x3800, RZ, 0xc0, !PT ;  /* 0x0000380009097812 */ /* 0x000fc800078ec0ff */
[----:B------:R-:W-:Y:S01]  /*1aa0*/  LOP3.LUT R9, R9, 0x400, R202, 0xf8, !PT ;  /* 0x0000040009097812 */ /* 0x000fe200078ef8ca */
[----:B------:R-:W-:-:S03]  /*1ab0*/  IMAD.SHL.U32 R202, R0, 0x10, RZ ;  /* 0x0000001000ca7824 */ /* 0x000fc600078e00ff */
[----:B------:R-:W-:-:S04]  /*1ac0*/  LOP3.LUT R9, R9, 0x380, R204, 0xf8, !PT ;  /* 0x0000038009097812 */ /* 0x000fc800078ef8cc */
[----:B------:R-:W-:Y:S01]  /*1ad0*/  LOP3.LUT R9, R9, 0x20, R202, 0xf8, !PT ;  /* 0x0000002009097812 */ /* 0x000fe200078ef8ca */
[----:B------:R-:W-:-:S03]  /*1ae0*/  IMAD.U32 R202, RZ, RZ, UR10 ;  /* 0x0000000affca7e24 */ /* 0x000fc6000f8e00ff */
[----:B------:R-:W-:-:S05]  /*1af0*/  SHF.R.U32.HI R9, RZ, 0x3, R9 ;  /* 0x00000003ff097819 */ /* 0x000fca0000011609 */
[----:B------:R-:W-:Y:S01]  /*1b00*/  IMAD R9, R202, 0x800, R9 ;  /* 0x00000800ca097824 */ /* 0x000fe200078e0209 */
[----:B-1----:R-:W-:Y:S06]  /*1b10*/  @P1 BRA `(.L_x_21) ;  /* 0x0000000000081947 */ /* 0x002fec0003800000 */
[----:B------:R-:W1:Y:S02]  /*1b20*/  SYNCS.PHASECHK.TRANS64.TRYWAIT P1, [UR11], R15 ;  /* 0x0000000fff0075a7 */ /* 0x000e64000802014b */
[----:B-1----:R-:W-:Y:S05]  /*1b30*/  @!P1 BRA `(.L_x_22) ;  /* 0x0000007800709947 */ /* 0x002fea0003800000 */
.L_x_21:
[----:B------:R-:W-:Y:S01]  /*1b40*/  LDS R91, [R9+UR18+0x30180] ;  /* 0x03018012095b7984 */ /* 0x000fe20008000800 */
[----:B------:R-:W-:Y:S02]  /*1b50*/  UIADD3 UR11, UR18, 0x10180, URZ ;  /* 0x00010180120b7890 */ /* 0x000fe4000fffe03f */
[----:B------:R-:W-:Y:S01]  /*1b60*/  USEL UR7, UR7, URZ, !UP0 ;  /* 0x0000003f07077287 */ /* 0x000fe2000c000000 */
[----:B-1----:R-:W1:Y:S01]  /*1b70*/  LDS R202, [R9+UR18+0x30188] ;  /* 0x0301881209ca7984 */ /* 0x002e620008000800 */
[----:B------:R-:W-:Y:S02]  /*1b80*/  USHF.R.U32.HI UR11, URZ, 0x4, UR11 ;  /* 0x000000043f0b7899 */ /* 0x000fe4000801160b */
[----:B------:R-:W-:Y:S02]  /*1b90*/  ULOP3.LUT UR12, UR9, 0x10000, URZ, 0xfc, !UPT ;  /* 0x00010000090c7892 */ /* 0x000fe4000f8efc3f */
[----:B------:R-:W-:Y:S02]  /*1ba0*/  ULOP3.LUT UR11, UR11, 0x3fff, URZ, 0xc0, !UPT ;  /* 0x00003fff0b0b7892 */ /* 0x000fe4000f8ec03f */
[----:B------:R-:W-:-:S02]  /*1bb0*/  UISETP.NE.U32.AND UP0, UPT, UR7, URZ, UPT ;  /* 0x0000003f0700728c */ /* 0x000fc4000bf05070 */
[----:B------:R-:W-:Y:S02]  /*1bc0*/  ULOP3.LUT UR11, UR11, 0x10000, URZ, 0xfc, !UPT ;  /* 0x000100000b0b7892 */ /* 0x000fe4000f8efc3f */
[----:B------:R-:W-:Y:S02]  /*1bd0*/  ULEA UR12, UR10, UR12, 0x9 ;  /* 0x0000000c0a0c7291 */ /* 0x000fe4000f8e483f */
[----:B------:R-:W-:Y:S01]  /*1be0*/  ULEA UR14, UR10, UR11, 0xa ;  /* 0x0000000b0a0e7291 */ /* 0x000fe2000f8e503f */
[----:B------:R-:W-:Y:S01]  /*1bf0*/  UMOV UR13, 0x80000020 ;  /* 0x80000020000d7882 */ /* 0x000fe20000000000 */
[----:B------:R-:W-:Y:S01]  /*1c00*/  UMOV UR15, 0x40000040 ;  /* 0x40000040000f7882 */ /* 0x000fe20000000000 */
[----:B------:R-:W-:Y:S01]  /*1c10*/  UIADD3 UR6, UR6, 0x2, URZ ;  /* 0x0000000206067890 */ /* 0x000fe2000fffe03f */
[----:B-1----:R-:W-:-:S06]  /*1c20*/  WARPGROUP.ARRIVE ;  /* 0x00000000000079c5 */ /* 0x002fcc0000000000 */
[----:B------:R-:W-:Y:S01]  /*1c30*/  QGMMA.SP.64x128x64.F32.E4M3.E4M3 R24, gdesc[UR12], R24, UP0, R91 ;  /* 0x05e05b000c1879f3 */ /* 0x000fe2000bf00a18 */
[----:B------:R-:W-:Y:S02]  /*1c40*/  UIADD3 UR12, UR12, 0x2, URZ ;  /* 0x000000020c0c7890 */ /* 0x000fe4000fffe03f */
[----:B------:R-:W-:Y:S01]  /*1c50*/  UIADD3 UR14, UR14, 0x4, URZ ;  /* 0x000000040e0e7890 */ /* 0x000fe2000fffe03f */
[----:B------:R-:W-:Y:S01]  /*1c60*/  UMOV UR13, 0x80000020 ;  /* 0x80000020000d7882 */ /* 0x000fe20000000000 */
[----:B------:R-:W-:Y:S01]  /*1c70*/  UMOV UR15, 0x40000040 ;  /* 0x40000040000f7882 */ /* 0x000fe20000000000 */
[----:B------:R-:W-:-:S04]  /*1c80*/  UISETP.NE.AND UP0, UPT, UR6, UR19, UPT ;  /* 0x000000130600728c */ /* 0x000fc8000bf05270 */
[----:B------:R-:W-:-:S04]  /*1c90*/  USEL UR7, URZ, 0x1, UP0 ;  /* 0x000000013f077887 */ /* 0x000fc80008000000 */
[----:B------:R-:W-:-:S06]  /*1ca0*/  UISETP.NE.AND UP0, UPT, UR7, URZ, UPT ;  /* 0x0000003f0700728c */ /* 0x000fcc000bf05270 */
[----:B------:R-:W-:Y:S01]  /*1cb0*/  PLOP3.LUT P1, PT, PT, PT, UP0, 0x80, 0x0 ;  /* 0x000000000000781c */ /* 0x000fe20003f2f008 */
[----:B------:R-:W-:Y:S03]  /*1cc0*/  QGMMA.SP.64x128x64.F32.E4M3.E4M3 R24, gdesc[UR12], R24, R202, gsb0 ;  /* 0x05e0ca000c1879f3 */ /* 0x000fe60008000a18 */
[----:B------:R-:W-:-:S09]  /*1cd0*/  WARPGROUP.DEPBAR.LE gsb0, 0x0 ;  /* 0x00008000000079c5 */ /* 0x000fd20000010000 */
[----:B------:R-:W-:Y:S05]  /*1ce0*/  @!P1 BRA `(.L_x_23) ;  /* 0x0000000400089947 */ /* 0x000fea0003800000 */
[----:B------:R-:W-:Y:S01]  /*1cf0*/  FADD R19, R24, R19 ;  /* 0x0000001318137221 */ /* 0x000fe20000000000 */
[----:B------:R-:W-:-:S01]  /*1d00*/  FADD R196, R25, R196 ;  /* 0x000000c419c47221 */ /* 0x000fc20000000000 */
        /* <DEDUP_REMOVED lines=62> */
[----:B------:R-:W-:-:S02]  /*20f0*/  WARPGROUP.DEPBAR.LE gsb0, 0x0 ;  /* 0x00008000000079c5 */ /* 0x000fc40000010000 */
[----:B------:R-:W-:-:S05]  /*2100*/  UMOV UR6, URZ ;  /* 0x0000003f00067c82 */ /* 0x000fca0008000000 */
.L_x_23:
[----:B------:R-:W-:Y:S05]  /*2110*/  @!P2 BRA `(.L_x_24) ;  /* 0x000000000004a947 */ /* 0x000fea0003800000 */
[----:B------:R-:W-:Y:S01]  /*2120*/  BPT.TRAP 0x1 ;  /* 0x000000040000795c */ /* 0x000fe20000300000 */
.L_x_24:
[----:B------:R-:W-:Y:S02]  /*2130*/  @P0 LEA R9, R8, UR18, 0x3 ;  /* 0x0000001208090c11 */ /* 0x000fe4000f8e18ff */
[----:B------:R-:W-:-:S03]  /*2140*/  ISETP.GT.U32.AND P1, PT, R4, 0x1, PT ;  /* 0x000000010400780c */ /* 0x000fc60003f24070 */
[----:B------:R-:W-:-:S05]  /*2150*/  @P0 VIADD R202, R9, 0x40 ;  /* 0x0000004009ca0836 */ /* 0x000fca0000000000 */
[----:B------:R-:W-:-:S04]  /*2160*/  @P0 PRMT R202, R5, 0x654, R202 ;  /* 0x0000065405ca0816 */ /* 0x000fc800000000ca */
[----:B------:R1:W-:Y:S01]  /*2170*/  @P0 SYNCS.ARRIVE.TRANS64.RED.A1T0 RZ, [R202+URZ], RZ ;  /* 0x000000ffcaff09a7 */ /* 0x0003e2000810043f */
[----:B------:R-:W-:Y:S05]  /*2180*/  @P1 BRA `(.L_x_25) ;  /* 0x0000000000041947 */ /* 0x000fea0003800000 */
[----:B------:R-:W-:Y:S01]  /*2190*/  BPT.TRAP 0x1 ;  /* 0x000000040000795c */ /* 0x000fe20000300000 */
.L_x_25:
[----:B------:R-:W-:Y:S01]  /*21a0*/  UIADD3 UR10, UR10, 0x1, URZ ;  /* 0x000000010a0a7890 */ /* 0x000fe2000fffe03f */
[C---:B------:R-:W-:Y:S01]  /*21b0*/  ISETP.GT.AND P2, PT, R7.reuse, 0x1, PT ;  /* 0x000000010700780c */ /* 0x040fe20003f44270 */
[----:B------:R-:W-:Y:S02]  /*21c0*/  VIADD R8, R8, 0x1 ;  /* 0x0000000108087836 */ /* 0x000fe40000000000 */
[----:B------:R-:W-:Y:S01]  /*21d0*/  UISETP.NE.AND UP1, UPT, UR10, 0x8, UPT ;  /* 0x000000080a00788c */ /* 0x000fe2000bf25270 */
[----:B------:R-:W-:Y:S02]  /*21e0*/  VIADD R7, R7, 0xffffffff ;  /* 0xffffffff07077836 */ /* 0x000fe40000000000 */
[C---:B------:R-:W-:Y:S01]  /*21f0*/  ISETP.NE.AND P1, PT, R8.reuse, 0x8, PT ;  /* 0x000000080800780c */ /* 0x040fe20003f25270 */
[----:B------:R-:W-:Y:S02]  /*2200*/  USEL UR7, URZ, 0x1, UP1 ;  /* 0x000000013f077887 */ /* 0x000fe40008800000 */
[----:B------:R-:W-:Y:S01]  /*2210*/  USEL UR10, UR10, URZ, UP1 ;  /* 0x0000003f0a0a7287 */ /* 0x000fe20008800000 */
[----:B------:R-:W-:-:S03]  /*2220*/  SEL R8, R8, RZ, P1 ;  /* 0x000000ff08087207 */ /* 0x000fc60000800000 */
[----:B------:R-:W-:Y:S01]  /*2230*/  LOP3.LUT R23, R23, UR7, RZ, 0x3c, !PT ;  /* 0x0000000717177c12 */ /* 0x000fe2000f8e3cff */
[----:B------:R-:W-:Y:S01]  /*2240*/  UMOV UR7, 0x1 ;  /* 0x0000000100077882 */ /* 0x000fe20000000000 */
[----:B------:R-:W-:Y:S06]  /*2250*/  @P2 BRA `(.L_x_26) ;  /* 0xfffffff400d42947 */ /* 0x000fec000383ffff */
.L_x_18:
[----:B------:R-:W2:Y:S01]  /*2260*/  LDC R91, c[0x0][0x288] ;  /* 0x0000a200ff5b7b82 */ /* 0x000ea20000000800 */
[----:B------:R-:W-:Y:S01]  /*2270*/  LOP3.LUT R7, R0, 0x60, RZ, 0xc0, !PT ;  /* 0x0000006000077812 */ /* 0x000fe200078ec0ff */
[----:B------:R-:W-:Y:S01]  /*2280*/  IMAD.SHL.U32 R204, R12, 0x80, RZ ;  /* 0x000000800ccc7824 */ /* 0x000fe200078e00ff */
[----:B------:R-:W-:Y:S01]  /*2290*/  SHF.R.U32.HI R8, RZ, 0x2, R0 ;  /* 0x00000002ff087819 */ /* 0x000fe20000011600 */
[----:B------:R-:W-:Y:S01]  /*22a0*/  UIADD3 UR5, UR8, UR5, URZ ;  /* 0x0000000508057290 */ /* 0x000fe2000fffe03f */
[----:B------:R-:W-:Y:S01]  /*22b0*/  SHF.R.U32.HI R7, RZ, 0x5, R7 ;  /* 0x00000005ff077819 */ /* 0x000fe20000011607 */
[----:B------:R-:W-:Y:S01]  /*22c0*/  UISETP.NE.AND UP0, UPT, UR6, URZ, UPT ;  /* 0x0000003f0600728c */ /* 0x000fe2000bf05270 */
[----:B------:R-:W-:Y:S01]  /*22d0*/  LOP3.LUT R8, R8, 0x7, RZ, 0xc0, !PT ;  /* 0x0000000708087812 */ /* 0x000fe200078ec0ff */
[----:B------:R-:W-:Y:S01]  /*22e0*/  ULDC UR7, c[0x0][0x284] ;  /* 0x0000a10000077ab9 */ /* 0x000fe20000000800 */
[----:B------:R-:W-:Y:S01]  /*22f0*/  LOP3.LUT R9, R10, 0x1, RZ, 0xc0, !PT ;  /* 0x000000010a097812 */ /* 0x000fe200078ec0ff */
[C---:B0--3--:R-:W-:Y:S01]  /*2300*/  IMAD.SHL.U32 R15, R7.reuse, 0x10, RZ ;  /* 0x00000010070f7824 */ /* 0x049fe200078e00ff */
[----:B------:R-:W-:Y:S01]  /*2310*/  USHF.R.U32.HI UR6, URZ, 0x3, UR5 ;  /* 0x000000033f067899 */ /* 0x000fe20008011605 */
[----:B-1----:R-:W-:Y:S01]  /*2320*/  IMAD R202, R7, -0x10, -R8 ;  /* 0xfffffff007ca7824 */ /* 0x002fe200078e0a08 */
[----:B------:R-:W-:Y:S01]  /*2330*/  SHF.R.U32.HI R7, RZ, 0x1, R0 ;  /* 0x00000001ff077819 */ /* 0x000fe20000011600 */
[----:B------:R-:W-:Y:S01]  /*2340*/  ULDC.64 UR10, c[0x0][0x6d0] ;  /* 0x0001b400000a7ab9 */ /* 0x000fe20000000a00 */
[----:B------:R-:W-:Y:S01]  /*2350*/  LOP3.LUT R8, R15, 0xfffffff0, R8, 0xe2, !PT ;  /* 0xfffffff00f087812 */ /* 0x000fe200078ee208 */
[----:B------:R-:W-:Y:S01]  /*2360*/  IMAD R9, R9, -0x40, R202 ;  /* 0xffffffc009097824 */ /* 0x000fe200078e02ca */
[----:B------:R-:W-:Y:S01]  /*2370*/  ULOP3.LUT UR6, UR6, 0x1, URZ, 0xc0, !UPT ;  /* 0x0000000106067892 */ /* 0x000fe2000f8ec03f */
[----:B------:R-:W-:Y:S01]  /*2380*/  IMAD.SHL.U32 R202, R6, 0x80, RZ ;  /* 0x0000008006ca7824 */ /* 0x000fe200078e00ff */
[----:B------:R-:W-:Y:S01]  /*2390*/  LOP3.LUT R7, R8, 0x40, R7, 0xf8, !PT ;  /* 0x0000004008077812 */ /* 0x000fe200078ef807 */
[----:B------:R-:W-:Y:S01]  /*23a0*/  IMAD.MOV.U32 R93, RZ, RZ, R17 ;  /* 0x000000ffff5d7224 */ /* 0x000fe200078e0011 */
[----:B------:R-:W-:Y:S01]  /*23b0*/  UISETP.NE.U32.AND UP1, UPT, UR6, 0x1, UPT ;  /* 0x000000010600788c */ /* 0x000fe2000bf25070 */
[----:B------:R-:W-:-:S02]  /*23c0*/  SHF.R.S32.HI R23, RZ, 0x1f, R11 ;  /* 0x0000001fff177819 */ /* 0x000fc4000001140b */
[----:B--2---:R-:W-:Y:S01]  /*23d0*/  ISETP.GE.AND P1, PT, R204, R91, PT ;  /* 0x0000005bcc00720c */ /* 0x004fe20003f26270 */
[----:B------:R-:W-:Y:S01]  /*23e0*/  UISETP.GT.U32.AND UP1, UPT, UR8, 0x7, !UP1 ;  /* 0x000000070800788c */ /* 0x000fe2000cf24070 */
[C---:B------:R-:W-:Y:S01]  /*23f0*/  IADD3 R15, -R202.reuse, UR7, R9 ;  /* 0x00000007ca0f7c10 */ /* 0x040fe2000fffe109 */
[----:B------:R-:W-:Y:S01]  /*2400*/  IMAD R206, R23, UR10, RZ ;  /* 0x0000000a17ce7c24 */ /* 0x000fe2000f8e02ff */
[----:B------:R-:W-:Y:S01]  /*2410*/  ISETP.GE.OR P1, PT, R202, UR7, P1 ;  /* 0x00000007ca007c0c */ /* 0x000fe20008f26670 */
[----:B------:R-:W-:Y:S01]  /*2420*/  USEL UR7, URZ, 0x1, !UP0 ;  /* 0x000000013f077887 */ /* 0x000fe2000c000000 */
[----:B------:R-:W-:Y:S01]  /*2430*/  LOP3.LUT R6, R7, R202, RZ, 0xfc, !PT ;  /* 0x000000ca07067212 */ /* 0x000fe200078efcff */
[----:B------:R-:W-:Y:S01]  /*2440*/  UISETP.GT.U32.AND UP0, UPT, UR5, 0x7, UPT ;  /* 0x000000070500788c */ /* 0x000fe2000bf04070 */
[----:B------:R-:W-:Y:S01]  /*2450*/  LOP3.LUT R8, R0, 0x3, RZ, 0xc0, !PT ;  /* 0x0000000300087812 */ /* 0x000fe200078ec0ff */
[----:B------:R-:W-:Y:S01]  /*2460*/  USEL UR6, URZ, 0x1, !UP1 ;  /* 0x000000013f067887 */ /* 0x000fe2000c800000 */
[----:B------:R-:W-:Y:S01]  /*2470*/  SHF.R.S32.HI R7, RZ, 0x1f, R6 ;  /* 0x0000001fff077819 */ /* 0x000fe20000011406 */
[----:B------:R-:W-:Y:S01]  /*2480*/  UISETP.LT.U32.AND UP0, UPT, UR8, 0x8, UP0 ;  /* 0x000000080800788c */ /* 0x000fe20008701070 */
[----:B------:R-:W-:Y:S01]  /*2490*/  ISETP.NE.AND P2, PT, RZ, UR7, PT ;  /* 0x00000007ff007c0c */ /* 0x000fe2000bf45270 */
[----:B------:R-:W-:Y:S01]  /*24a0*/  IMAD R91, R8, -0x2, R91 ;  /* 0xfffffffe085b7824 */ /* 0x000fe200078e025b */
[----:B------:R-:W-:Y:S01]  /*24b0*/  ULOP3.LUT UR5, UR5, 0x7, URZ, 0xc0, !UPT ;  /* 0x0000000705057892 */ /* 0x000fe2000f8ec03f */
[C---:B------:R-:W-:Y:S01]  /*24c0*/  IMAD R95, R11.reuse, UR11, R206 ;  /* 0x0000000b0b5f7c24 */ /* 0x040fe2000f8e02ce */
[----:B------:R-:W-:Y:S01]  /*24d0*/  USEL UR9, URZ, 0x1, !UP0 ;  /* 0x000000013f097887 */ /* 0x000fe2000c000000 */
[----:B------:R-:W-:-:S03]  /*24e0*/  IMAD.WIDE.U32 R8, R11, UR10, R6 ;  /* 0x0000000a0b087c25 */ /* 0x000fc6000f8e0006 */
[----:B------:R-:W-:Y:S01]  /*24f0*/  ULOP3.LUT UR4, UR6, UR4, UR9, 0x96, !UPT ;  /* 0x0000000406047292 */ /* 0x000fe2000f8e9609 */
[----:B------:R-:W-:-:S04]  /*2500*/  IMAD.IADD R17, R9, 0x1, R95 ;  /* 0x0000000109117824 */ /* 0x000fc800078e025f */
[----:B------:R-:W-:Y:S07]  /*2510*/  @!P2 BRA `(.L_x_27) ;  /* 0x000000040004a947 */ /* 0x000fee0003800000 */
[----:B------:R-:W-:Y:S01]  /*2520*/  FADD R19, R24, R19 ;  /* 0x0000001318137221 */ /* 0x000fe20000000000 */
        /* <DEDUP_REMOVED lines=63> */
[----:B------:R-:W-:-:S06]  /*2920*/  WARPGROUP.DEPBAR.LE gsb0, 0x0 ;  /* 0x00008000000079c5 */ /* 0x000fcc0000010000 */
.L_x_27:
[----:B------:R-:W-:Y:S02]  /*2930*/  WARPGROUP.DEPBAR.LE gsb0, 0x0 ;  /* 0x00008000000079c5 */ /* 0x000fe40000010000 */
[----:B------:R-:W-:Y:S02]  /*2940*/  IMAD.MOV.U32 R24, RZ, RZ, R8 ;  /* 0x000000ffff187224 */ /* 0x000fe400078e0008 */
[----:B------:R-:W-:Y:S02]  /*2950*/  IMAD.MOV.U32 R25, RZ, RZ, R17 ;  /* 0x000000ffff197224 */ /* 0x000fe400078e0011 */
[----:B------:R-:W-:Y:S02]  /*2960*/  IMAD.IADD R9, R91, 0x1, -R204 ;  /* 0x000000015b097824 */ /* 0x000fe400078e0acc */
[----:B------:R-:W-:Y:S01]  /*2970*/  IMAD.MOV.U32 R8, RZ, RZ, -0x1 ;  /* 0xffffffffff087424 */ /* 0x000fe200078e00ff */
[----:B------:R-:W-:Y:S06]  /*2980*/  @P1 BRA `(.L_x_28) ;  /* 0x0000004800f81947 */ /* 0x000fec0003800000 */
[----:B------:R-:W0:Y:S01]  /*2990*/  LDC.64 R26, c[0x0][0x6c8] ;  /* 0x0001b200ff1a7b82 */ /* 0x000e220000000a00 */
[----:B----45:R-:W-:Y:S01]  /*29a0*/  FSETP.NEU.AND P2, PT, R14, RZ, PT ;  /* 0x000000ff0e00720b */ /* 0x030fe20003f4d000 */
[----:B------:R-:W-:Y:S01]  /*29b0*/  IMAD.WIDE R28, R12, 0x80, RZ ;  /* 0x000000800c1c7825 */ /* 0x000fe200078e02ff */
[----:B------:R-:W-:Y:S01]  /*29c0*/  ISETP.GT.AND P1, PT, R9, RZ, PT ;  /* 0x000000ff0900720c */ /* 0x000fe20003f24270 */
[----:B------:R-:W-:Y:S02]  /*29d0*/  BSSY B0, `(.L_x_28) ;  /* 0x00004b9000007945 */ /* 0x000fe40003800000 */
[----:B------:R-:W-:Y:S01]  /*29e0*/  IMAD.SHL.U32 R17, R0, 0x2, RZ ;  /* 0x0000000200117824 */ /* 0x000fe200078e00ff */
[----:B------:R-:W-:-:S04]  /*29f0*/  ISETP.GT.AND P5, PT, R15, RZ, P1 ;  /* 0x000000ff0f00720c */ /* 0x000fc80000fa4270 */
[----:B------:R-:W-:Y:S01]  /*2a00*/  LOP3.LUT R39, R28, 0x6, R17, 0xf8, !PT ;  /* 0x000000061c277812 */ /* 0x000fe200078ef811 */
[----:B0-----:R-:W-:-:S04]  /*2a10*/  IMAD R12, R29, R26, RZ ;  /* 0x0000001a1d0c7224 */ /* 0x001fc800078e02ff */
[----:B------:R-:W-:-:S04]  /*2a20*/  IMAD.WIDE.U32 R36, R39, R26, R24 ;  /* 0x0000001a27247225 */ /* 0x000fc800078e0018 */
[----:B------:R-:W-:-:S04]  /*2a30*/  IMAD R17, R39, R27, R12 ;  /* 0x0000001b27117224 */ /* 0x000fc800078e020c */
[----:B------:R-:W-:Y:S01]  /*2a40*/  IMAD.IADD R43, R37, 0x1, R17 ;  /* 0x00000001252b7824 */ /* 0x000fe200078e0211 */
[----:B------:R-:W-:Y:S06]  /*2a50*/  @!P2 BRA `(.L_x_29) ;  /* 0x000000340044a947 */ /* 0x000fec0003800000 */
[----:B------:R-:W-:Y:S01]  /*2a60*/  ULDC.64 UR6, c[0x0][0x6b8] ;  /* 0x0001ae0000067ab9 */ /* 0x000fe20000000a00 */
[----:B------:R-:W-:Y:S01]  /*2a70*/  ULDC.64 UR12, c[0x0][0x6b0] ;  /* 0x0001ac00000c7ab9 */ /* 0x000fe20000000a00 */
[----:B------:R-:W-:Y:S01]  /*2a80*/  IMAD R12, R23, UR6, RZ ;  /* 0x00000006170c7c24 */ /* 0x000fe2000f8e02ff */
[----:B------:R-:W-:Y:S01]  /*2a90*/  ULDC.64 UR14, c[0x0][0x6a8] ;  /* 0x0001aa00000e7ab9 */ /* 0x000fe20000000a00 */
[C---:B------:R-:W-:Y:S01]  /*2aa0*/  IMAD.WIDE.U32 R30, R11.reuse, UR6, R6 ;  /* 0x000000060b1e7c25 */ /* 0x040fe2000f8e0006 */
[----:B------:R-:W0:Y:S01]  /*2ab0*/  LDC.64 R34, c[0x0][0x6b0] ;  /* 0x0001ac00ff227b82 */ /* 0x000e220000000a00 */
[----:B------:R-:W-:Y:S02]  /*2ac0*/  ULDC.64 UR10, c[0x0][0x6c0] ;  /* 0x0001b000000a7ab9 */ /* 0x000fe40000000a00 */
[----:B------:R-:W-:Y:S02]  /*2ad0*/  IMAD R41, R11, UR7, R12 ;  /* 0x000000070b297c24 */ /* 0x000fe4000f8e020c */
[----:B------:R-:W-:-:S03]  /*2ae0*/  IMAD R28, R29, UR12, RZ ;  /* 0x0000000c1d1c7c24 */ /* 0x000fc6000f8e02ff */
[----:B------:R-:W-:Y:S01]  /*2af0*/  IADD3 R31, R31, R41, RZ ;  /* 0x000000291f1f7210 */ /* 0x000fe20007ffe0ff */
[C---:B------:R-:W-:Y:S02]  /*2b00*/  IMAD R37, R39.reuse, UR13, R28 ;  /* 0x0000000d27257c24 */ /* 0x040fe4000f8e021c */
[----:B------:R-:W-:-:S04]  /*2b10*/  IMAD.WIDE.U32 R24, R39, UR12, R30 ;  /* 0x0000000c27187c25 */ /* 0x000fc8000f8e001e */
[----:B------:R-:W-:Y:S01]  /*2b20*/  IMAD.IADD R17, R25, 0x1, R37 ;  /* 0x0000000119117824 */ /* 0x000fe200078e0225 */
[----:B------:R-:W-:-:S04]  /*2b30*/  LEA R28, P2, R24, UR14, 0x2 ;  /* 0x0000000e181c7c11 */ /* 0x000fc8000f8410ff */
[----:B------:R-:W-:-:S05]  /*2b40*/  LEA.HI.X R29, R24, UR15, R17, 0x2, P2 ;  /* 0x0000000f181d7c11 */ /* 0x000fca00090f1411 */
[----:B------:R-:W2:Y:S01]  /*2b50*/  @P5 LDG.E.LTC128B R17, desc[UR16][R28.64] ;  /* 0x000000101c115981 */ /* 0x000ea2000c1e1920 */
[C---:B------:R-:W-:Y:S01]  /*2b60*/  LEA R24, P2, R36.reuse, UR10, 0x2 ;  /* 0x0000000a24187c11 */ /* 0x040fe2000f8410ff */
[C---:B------:R-:W-:Y:S01]  /*2b70*/  IMAD.WIDE.U32 R32, R39.reuse, UR12, R6 ;  /* 0x0000000c27207c25 */ /* 0x040fe2000f8e0006 */
[----:B------:R-:W-:Y:S02]  /*2b80*/  BSSY B1, `(.L_x_30) ;  /* 0x0000015000017945 */ /* 0x000fe40003800000 */
[----:B------:R-:W-:Y:S01]  /*2b90*/  LEA.HI.X R25, R36, UR11, R43, 0x2, P2 ;  /* 0x0000000b24197c11 */ /* 0x000fe200090f142b */
[----:B0-----:R-:W-:Y:S01]  /*2ba0*/  IMAD.WIDE.U32 R38, R39, UR12, R34 ;  /* 0x0000000c27267c25 */ /* 0x001fe2000f8e0022 */
[----:B------:R-:W-:-:S03]  /*2bb0*/  ISETP.GT.AND P2, PT, R9, 0x1, PT ;  /* 0x000000010900780c */ /* 0x000fc60003f44270 */
[C---:B------:R-:W-:Y:S01]  /*2bc0*/  IMAD.IADD R45, R37.reuse, 0x1, R39 ;  /* 0x00000001252d7824 */ /* 0x040fe200078e0227 */
[----:B------:R-:W-:Y:S01]  /*2bd0*/  IADD3 R23, P4, R30, R38, RZ ;  /* 0x000000261e177210 */ /* 0x000fe20007f9e0ff */
[----:B------:R-:W-:-:S03]  /*2be0*/  IMAD.IADD R33, R37, 0x1, R33 ;  /* 0x0000000125217824 */ /* 0x000fc600078e0221 */
[----:B------:R-:W-:Y:S01]  /*2bf0*/  LEA R30, P6, R23, UR14, 0x2 ;  /* 0x0000000e171e7c11 */ /* 0x000fe2000f8c10ff */
[----:B------:R-:W-:-:S04]  /*2c00*/  IMAD.WIDE.U32 R34, R11, UR6, R32 ;  /* 0x000000060b227c25 */ /* 0x000fc8000f8e0020 */
[----:B--2---:R-:W-:-:S04]  /*2c10*/  FMUL R12, R17, R14 ;  /* 0x0000000e110c7220 */ /* 0x004fc80000400000 */
[----:B------:R-:W-:Y:S01]  /*2c20*/  FFMA R43, R19, R13, R12 ;  /* 0x0000000d132b7223 */ /* 0x000fe2000000000c */
[----:B------:R-:W-:Y:S01]  /*2c30*/  IMAD.X R12, R45, 0x1, R31, P4 ;  /* 0x000000012d0c7824 */ /* 0x000fe200020e061f */
[----:B------:R-:W-:Y:S01]  /*2c40*/  LEA R32, P4, R26, R24, 0x2 ;  /* 0x000000181a207211 */ /* 0x000fe200078810ff */
[----:B------:R-:W-:Y:S02]  /*2c50*/  IMAD.IADD R19, R41, 0x1, R35 ;  /* 0x0000000129137824 */ /* 0x000fe400078e0223 */
[----:B------:R0:W-:Y:S01]  /*2c60*/  @P5 STG.E desc[UR16][R24.64], R43 ;  /* 0x0000002b18005986 */ /* 0x0001e2000c101910 */
[----:B------:R-:W-:Y:S02]  /*2c70*/  ISETP.GT.AND P5, PT, R15, RZ, P2 ;  /* 0x000000ff0f00720c */ /* 0x000fe400017a4270 */
[----:B------:R-:W-:Y:S02]  /*2c80*/  LEA.HI.X R31, R23, UR15, R12, 0x2, P6 ;  /* 0x0000000f171f7c11 */ /* 0x000fe4000b0f140c */
[----:B------:R-:W-:-:S04]  /*2c90*/  LEA R36, P6, R34, UR14, 0x2 ;  /* 0x0000000e22247c11 */ /* 0x000fc8000f8c10ff */
[----:B------:R-:W-:-:S05]  /*2ca0*/  LEA.HI.X R37, R34, UR15, R19, 0x2, P6 ;  /* 0x0000000f22257c11 */ /* 0x000fca000b0f1413 */
[----:B0-----:R-:W-:Y:S05]  /*2cb0*/  @!P5 BRA `(.L_x_31) ;  /* 0x000000000004d947 */ /* 0x001fea0003800000 */
[----:B------:R0:W5:Y:S02]  /*2cc0*/  LDG.E.LTC128B R17, desc[UR16][R30.64] ;  /* 0x000000101e117981 */ /* 0x000164000c1e1920 */
.L_x_31:
[----:B------:R-:W-:Y:S05]  /*2cd0*/  BSYNC B1 ;  /* 0x0000000000017941 */ /* 0x000fea0003800000 */
.L_x_30:
[----:B-----5:R-:W-:Y:S01]  /*2ce0*/  FMUL R12, R17, R14 ;  /* 0x0000000e110c7220 */ /* 0x020fe20000400000 */
[----:B------:R-:W-:Y:S01]  /*2cf0*/  LEA.HI.X R33, R26, R25, R27, 0x2, P4 ;  /* 0x000000191a217211 */ /* 0x000fe200020f141b */
[----:B------:R-:W-:Y:S01]  /*2d00*/  BSSY B1, `(.L_x_32) ;  /* 0x0000008000017945 */ /* 0x000fe20003800000 */
[----:B------:R-:W-:Y:S01]  /*2d10*/  ISETP.GT.AND P1, PT, R15, 0x8, P1 ;  /* 0x000000080f00780c */ /* 0x000fe20000f24270 */
[----:B------:R-:W-:Y:S01]  /*2d20*/  FFMA R19, R196, R13, R12 ;  /* 0x0000000dc4137223 */ /* 0x000fe2000000000c */
[----:B------:R-:W-:-:S04]  /*2d30*/  IADD3 R6, P6, R6, R38, RZ ;  /* 0x0000002606067210 */ /* 0x000fc80007fde0ff */
[----:B------:R1:W-:Y:S01]  /*2d40*/  @P5 STG.E desc[UR16][R32.64], R19 ;  /* 0x0000001320005986 */ /* 0x0003e2000c101910 */
[----:B------:R-:W-:-:S06]  /*2d50*/  IMAD.X R7, R7, 0x1, R45, P6 ;  /* 0x0000000107077824 */ /* 0x000fcc00030e062d */
[----:B------:R-:W-:Y:S05]  /*2d60*/  @!P1 BRA `(.L_x_33) ;  /* 0x0000000000049947 */ /* 0x000fea0003800000 */
[----:B------:R2:W5:Y:S02]  /*2d70*/  LDG.E.LTC128B R17, desc[UR16][R36.64+0x20] ;  /* 0x0000201024117981 */ /* 0x000564000c1e1920 */
.L_x_33:
[----:B------:R-:W-:Y:S05]  /*2d80*/  BSYNC B1 ;  /* 0x0000000000017941 */ /* 0x000fea0003800000 */
.L_x_32:
[----:B------:R-:W-:-:S04]  /*2d90*/  IMAD.WIDE.U32 R6, R11, UR6, R6 ;  /* 0x000000060b067c25 */ /* 0x000fc8000f8e0006 */
[----:B-----5:R-:W-:Y:S01]  /*2da0*/  FMUL R12, R17, R14 ;  /* 0x0000000e110c7220 */ /* 0x020fe20000400000 */
[----:B------:R-:W-:Y:S01]  /*2db0*/  ISETP.GT.AND P2, PT, R15, 0x8, P2 ;  /* 0x000000080f00780c */ /* 0x000fe20001744270 */
[----:B------:R-:W-:Y:S01]  /*2dc0*/  USHF.L.U64.HI UR10, UR12, 0x5, UR13 ;  /* 0x000000050c0a7899 */ /* 0x000fe2000801020d */
[----:B------:R-:W-:Y:S01]  /*2dd0*/  IMAD.IADD R7, R41, 0x1, R7 ;  /* 0x0000000129077824 */ /* 0x000fe200078e0207 */
[C---:B------:R-:W-:Y:S01]  /*2de0*/  LEA R34, P6, R6.reuse, UR14, 0x2 ;  /* 0x0000000e06227c11 */ /* 0x040fe2000f8c10ff */
[----:B------:R-:W-:Y:S01]  /*2df0*/  FFMA R93, R93, R13, R12 ;  /* 0x0000000d5d5d7223 */ /* 0x000fe2000000000c */
[----:B------:R-:W-:Y:S01]  /*2e00*/  ISETP.GT.AND P4, PT, R9, 0x8, PT ;  /* 0x000000080900780c */ /* 0x000fe20003f84270 */
[----:B------:R-:W-:Y:S01]  /*2e10*/  USHF.L.U32 UR9, UR12, 0x5, URZ ;  /* 0x000000050c097899 */ /* 0x000fe2000800063f */
[----:B------:R-:W-:Y:S01]  /*2e20*/  LEA.HI.X R35, R6, UR15, R7, 0x2, P6 ;  /* 0x0000000f06237c11 */ /* 0x000fe2000b0f1407 */
[----:B------:R-:W-:Y:S01]  /*2e30*/  @P1 IMAD.MOV.U32 R6, RZ, RZ, R24 ;  /* 0x000000ffff061224 */ /* 0x000fe200078e0018 */
[----:B------:R-:W-:Y:S01]  /*2e40*/  BSSY B1, `(.L_x_34) ;  /* 0x0000006000017945 */ /* 0x000fe20003800000 */
[----:B------:R-:W-:Y:S01]  /*2e50*/  @P1 IMAD.MOV.U32 R7, RZ, RZ, R25 ;  /* 0x000000ffff071224 */ /* 0x000fe200078e0019 */
[----:B------:R-:W-:-:S04]  /*2e60*/  ISETP.GT.AND P5, PT, R15, RZ, P4 ;  /* 0x000000ff0f00720c */ /* 0x000fc800027a4270 */
[----:B------:R3:W-:Y:S01]  /*2e70*/  @P1 STG.E desc[UR16][R6.64+0x20], R93 ;  /* 0x0000205d06001986 */ /* 0x0007e2000c101910 */
[----:B------:R-:W-:Y:S08]  /*2e80*/  @!P2 BRA `(.L_x_35) ;  /* 0x000000000004a947 */ /* 0x000ff00003800000 */
[----:B------:R4:W5:Y:S02]  /*2e90*/  LDG.E.LTC128B R17, desc[UR16][R34.64+0x20] ;  /* 0x0000201022117981 */ /* 0x000964000c1e1920 */
.L_x_35:
[----:B------:R-:W-:Y:S05]  /*2ea0*/  BSYNC B1 ;  /* 0x0000000000017941 */ /* 0x000fea0003800000 */
.L_x_34:
[----:B---3-5:R-:W-:Y:S01]  /*2eb0*/  FMUL R7, R17, R14 ;  /* 0x0000000e11077220 */ /* 0x028fe20000400000 */
[----:B----4-:R-:W-:-:S03]  /*2ec0*/  IADD3 R34, P1, R28, UR9, RZ ;  /* 0x000000091c227c10 */ /* 0x010fc6000ff3e0ff */
[----:B------:R-:W-:Y:S01]  /*2ed0*/  FFMA R11, R198, R13, R7 ;  /* 0x0000000dc60b7223 */ /* 0x000fe20000000007 */
[----:B------:R-:W-:-:S04]  /*2ee0*/  IADD3.X R35, R29, UR10, RZ, P1, !PT ;  /* 0x0000000a1d237c10 */ /* 0x000fc80008ffe4ff */
[----:B------:R3:W-:Y:S04]  /*2ef0*/  @P2 STG.E desc[UR16][R32.64+0x20], R11 ;  /* 0x0000200b20002986 */ /* 0x0007e8000c101910 */
[----:B------:R-:W4:Y:S01]  /*2f00*/  @P5 LDG.E.LTC128B R17, desc[UR16][R34.64] ;  /* 0x0000001022115981 */ /* 0x000f22000c1e1920 */
[C---:B------:R-:W-:Y:S01]  /*2f10*/  IMAD.SHL.U32 R6, R26.reuse, 0x20, RZ ;  /* 0x000000201a067824 */ /* 0x040fe200078e00ff */
[----:B------:R-:W-:Y:S01]  /*2f20*/  SHF.L.U64.HI R7, R26, 0x5, R27 ;  /* 0x000000051a077819 */ /* 0x000fe2000001021b */
[----:B------:R-:W-:Y:S01]  /*2f30*/  BSSY B1, `(.L_x_36) ;  /* 0x000000c000017945 */ /* 0x000fe20003800000 */
[----:B------:R-:W-:Y:S02]  /*2f40*/  ISETP.GT.AND P1, PT, R9, 0x9, PT ;  /* 0x000000090900780c */ /* 0x000fe40003f24270 */
[----:B------:R-:W-:-:S02]  /*2f50*/  IADD3 R26, P6, R6, R24, RZ ;  /* 0x00000018061a7210 */ /* 0x000fc40007fde0ff */
[----:B------:R-:W-:-:S03]  /*2f60*/  ISETP.GT.AND P2, PT, R15, RZ, P1 ;  /* 0x000000ff0f00720c */ /* 0x000fc60000f44270 */
[----:B------:R-:W-:Y:S01]  /*2f70*/  IMAD.X R27, R7, 0x1, R25, P6 ;  /* 0x00000001071b7824 */ /* 0x000fe200030e0619 */
[----:B--2---:R-:W-:-:S04]  /*2f80*/  IADD3 R36, P6, R30, UR9, RZ ;  /* 0x000000091e247c10 */ /* 0x004fc8000ffde0ff */
[----:B------:R-:W-:Y:S01]  /*2f90*/  IADD3.X R37, R31, UR10, RZ, P6, !PT ;  /* 0x0000000a1f257c10 */ /* 0x000fe2000b7fe4ff */
[----:B----4-:R-:W-:-:S04]  /*2fa0*/  FMUL R12, R17, R14 ;  /* 0x0000000e110c7220 */ /* 0x010fc80000400000 */
[----:B------:R-:W-:-:S05]  /*2fb0*/  FFMA R21, R21, R13, R12 ;  /* 0x0000000d15157223 */ /* 0x000fca000000000c */
[----:B------:R3:W-:Y:S01]  /*2fc0*/  @P5 STG.E desc[UR16][R26.64], R21 ;  /* 0x000000151a005986 */ /* 0x0007e2000c101910 */
[----:B------:R-:W-:Y:S05]  /*2fd0*/  @!P2 BRA `(.L_x_37) ;  /* 0x000000000004a947 */ /* 0x000fea0003800000 */
[----:B------:R2:W5:Y:S02]  /*2fe0*/  LDG.E.LTC128B R17, desc[UR16][R36.64] ;  /* 0x0000001024117981 */ /* 0x000564000c1e1920 */
.L_x_37:
[----:B------:R-:W-:Y:S05]  /*2ff0*/  BSYNC B1 ;  /* 0x0000000000017941 */ /* 0x000fea0003800000 */
.L_x_36:
[----:B------:R-:W-:Y:S01]  /*3000*/  UIADD3 UR6, UP0, UR9, 0x20, URZ ;  /* 0x0000002009067890 */ /* 0x000fe2000ff1e03f */
[----:B------:R-:W-:Y:S01]  /*3010*/  ISETP.GT.AND P4, PT, R15, 0x8, P4 ;  /* 0x000000080f00780c */ /* 0x000fe20002784270 */
[----:B---3-5:R-:W-:Y:S01]  /*3020*/  FMUL R11, R17, R14 ;  /* 0x0000000e110b7220 */ /* 0x028fe20000400000 */
[----:B------:R-:W-:Y:S01]  /*3030*/  IADD3 R38, P5, R6, R32, RZ ;  /* 0x0000002006267210 */ /* 0x000fe20007fbe0ff */
[----:B------:R-:W-:Y:S01]  /*3040*/  UIADD3.X UR7, URZ, UR10, URZ, UP0, !UPT ;  /* 0x0000000a3f077290 */ /* 0x000fe200087fe43f */
[----:B-1----:R-:W-:Y:S01]  /*3050*/  IMAD.MOV.U32 R19, RZ, RZ, R17 ;  /* 0x000000ffff137224 */ /* 0x002fe200078e0011 */
[----:B------:R-:W-:Y:S01]  /*3060*/  IADD3 R28, P6, R28, UR6, RZ ;  /* 0x000000061c1c7c10 */ /* 0x000fe2000ffde0ff */
[----:B------:R-:W-:Y:S01]  /*3070*/  FFMA R21, R200, R13, R11 ;  /* 0x0000000dc8157223 */ /* 0x000fe2000000000b */
[----:B------:R-:W-:Y:S02]  /*3080*/  IMAD.X R39, R7, 0x1, R33, P5 ;  /* 0x0000000107277824 */ /* 0x000fe400028e0621 */
[----:B------:R-:W-:-:S03]  /*3090*/  IADD3.X R29, R29, UR7, RZ, P6, !PT ;  /* 0x000000071d1d7c10 */ /* 0x000fc6000b7fe4ff */
[----:B------:R1:W-:Y:S04]  /*30a0*/  @P2 STG.E desc[UR16][R38.64], R21 ;  /* 0x0000001526002986 */ /* 0x0003e8000c101910 */
[----:B------:R-:W3:Y:S01]  /*30b0*/  @P4 LDG.E.LTC128B R19, desc[UR16][R28.64] ;  /* 0x000000101c134981 */ /* 0x000ee2000c1e1920 */
[----:B------:R-:W-:Y:S01]  /*30c0*/  IADD3 R12, P2, R6, 0x20, RZ ;  /* 0x00000020060c7810 */ /* 0x000fe20007f5e0ff */
[----:B------:R-:W-:Y:S01]  /*30d0*/  BSSY B1, `(.L_x_38) ;  /* 0x000000e000017945 */ /* 0x000fe20003800000 */
[----:B------:R-:W-:Y:S02]  /*30e0*/  ISETP.GT.AND P1, PT, R15, 0x8, P1 ;  /* 0x000000080f00780c */ /* 0x000fe40000f24270 */
[----:B------:R-:W-:Y:S01]  /*30f0*/  IADD3 R24, P5, R12, R24, RZ ;  /* 0x000000180c187210 */ /* 0x000fe20007fbe0ff */
[----:B------:R-:W-:Y:S01]  /*3100*/  IMAD.X R11, RZ, RZ, R7, P2 ;  /* 0x000000ffff0b7224 */ /* 0x000fe200010e0607 */
[----:B0-----:R-:W-:-:S02]  /*3110*/  IADD3 R30, P6, R30, UR6, RZ ;  /* 0x000000061e1e7c10 */ /* 0x001fc4000ffde0ff */
[----:B------:R-:W-:Y:S01]  /*3120*/  ISETP.GT.AND P2, PT, R9, 0x10, PT ;  /* 0x000000100900780c */ /* 0x000fe20003f44270 */
[----:B------:R-:W-:Y:S01]  /*3130*/  IMAD.X R25, R11, 0x1, R25, P5 ;  /* 0x000000010b197824 */ /* 0x000fe200028e0619 */
[----:B------:R-:W-:Y:S02]  /*3140*/  IADD3 R40, P5, R12, R32, RZ ;  /* 0x000000200c287210 */ /* 0x000fe40007fbe0ff */
[----:B------:R-:W-:Y:S01]  /*3150*/  IADD3.X R31, R31, UR7, RZ, P6, !PT ;  /* 0x000000071f1f7c10 */ /* 0x000fe2000b7fe4ff */
[----:B---3--:R-:W-:-:S04]  /*3160*/  FMUL R17, R19, R14 ;  /* 0x0000000e13117220 */ /* 0x008fc80000400000 */
[----:B------:R-:W-:-:S05]  /*3170*/  FFMA R17, R194, R13, R17 ;  /* 0x0000000dc2117223 */ /* 0x000fca0000000011 */
[----:B------:R1:W-:Y:S01]  /*3180*/  @P4 STG.E desc[UR16][R24.64], R17 ;  /* 0x0000001118004986 */ /* 0x0003e2000c101910 */
[----:B------:R-:W-:Y:S05]  /*3190*/  @!P1 BRA `(.L_x_39) ;  /* 0x0000000000049947 */ /* 0x000fea0003800000 */
[----:B------:R0:W5:Y:S02]  /*31a0*/  LDG.E.LTC128B R19, desc[UR16][R30.64] ;  /* 0x000000101e137981 */ /* 0x000164000c1e1920 */
.L_x_39:
[----:B------:R-:W-:Y:S05]  /*31b0*/  BSYNC B1 ;  /* 0x0000000000017941 */ /* 0x000fea0003800000 */
.L_x_38:
[----:B-1---5:R-:W-:Y:S01]  /*31c0*/  FMUL R17, R19, R14 ;  /* 0x0000000e13117220 */ /* 0x022fe20000400000 */
[----:B------:R-:W-:Y:S01]  /*31d0*/  IMAD.X R41, R11, 0x1, R33, P5 ;  /* 0x000000010b297824 */ /* 0x000fe200028e0621 */
[----:B------:R-:W-:Y:S01]  /*31e0*/  ISETP.GT.AND P4, PT, R15, RZ, P2 ;  /* 0x000000ff0f00720c */ /* 0x000fe20001784270 */
[----:B------:R-:W-:Y:S01]  /*31f0*/  BSSY B1, `(.L_x_40) ;  /* 0x0000008000017945 */ /* 0x000fe20003800000 */
[----:B------:R-:W-:Y:S01]  /*3200*/  FFMA R17, R192, R13, R17 ;  /* 0x0000000dc0117223 */ /* 0x000fe20000000011 */
[----:B------:R-:W-:Y:S02]  /*3210*/  IADD3 R24, P6, R34, UR9, RZ ;  /* 0x0000000922187c10 */ /* 0x000fe4000ffde0ff */
[----:B------:R-:W-:Y:S02]  /*3220*/  IADD3 R28, P5, R26, R6, RZ ;  /* 0x000000061a1c7210 */ /* 0x000fe40007fbe0ff */
[----:B------:R1:W-:Y:S01]  /*3230*/  @P1 STG.E desc[UR16][R40.64], R17 ;  /* 0x0000001128001986 */ /* 0x0003e2000c101910 */
[----:B------:R-:W-:-:S05]  /*3240*/  IADD3.X R25, R35, UR10, RZ, P6, !PT ;  /* 0x0000000a23197c10 */ /* 0x000fca000b7fe4ff */
[----:B------:R-:W-:Y:S05]  /*3250*/  @!P4 BRA `(.L_x_41) ;  /* 0x000000000004c947 */ /* 0x000fea0003800000 */
[----:B------:R3:W5:Y:S02]  /*3260*/  LDG.E.LTC128B R19, desc[UR16][R24.64] ;  /* 0x0000001018137981 */ /* 0x000764000c1e1920 */
.L_x_41:
[----:B------:R-:W-:Y:S05]  /*3270*/  BSYNC B1 ;  /* 0x0000000000017941 */ /* 0x000fea0003800000 */
.L_x_40:
[----:B------:R-:W-:Y:S01]  /*3280*/  ISETP.GT.AND P1, PT, R9, 0x11, PT ;  /* 0x000000110900780c */ /* 0x000fe20003f24270 */
[----:B------:R-:W-:Y:S02]  /*3290*/  IMAD.X R29, R27, 0x1, R7, P5 ;  /* 0x000000011b1d7824 */ /* 0x000fe400028e0607 */
[----:B-1---5:R-:W-:Y:S01]  /*32a0*/  FMUL R17, R19, R14 ;  /* 0x0000000e13117220 */ /* 0x022fe20000400000 */
[----:B------:R-:W-:Y:S01]  /*32b0*/  BSSY B1, `(.L_x_42) ;  /* 0x0000009000017945 */ /* 0x000fe20003800000 */
[----:B------:R-:W-:Y:S02]  /*32c0*/  ISETP.GT.AND P5, PT, R15, RZ, P1 ;  /* 0x000000ff0f00720c */ /* 0x000fe40000fa4270 */
[----:B------:R-:W-:Y:S01]  /*32d0*/  FFMA R17, R190, R13, R17 ;  /* 0x0000000dbe117223 */ /* 0x000fe20000000011 */
[----:B------:R-:W-:-:S04]  /*32e0*/  IADD3 R32, P6, R38, R6, RZ ;  /* 0x0000000626207210 */ /* 0x000fc80007fde0ff */
[----:B------:R1:W-:Y:S01]  /*32f0*/  @P4 STG.E desc[UR16][R28.64], R17 ;  /* 0x000000111c004986 */ /* 0x0003e2000c101910 */
[----:B0-----:R-:W-:-:S04]  /*3300*/  IADD3 R30, P4, R36, UR9, RZ ;  /* 0x00000009241e7c10 */ /* 0x001fc8000ff9e0ff */
[----:B------:R-:W-:Y:S01]  /*3310*/  IADD3.X R31, R37, UR10, RZ, P4, !PT ;  /* 0x0000000a251f7c10 */ /* 0x000fe2000a7fe4ff */
[----:B------:R-:W-:Y:S08]  /*3320*/  @!P5 BRA `(.L_x_43) ;  /* 0x000000000004d947 */ /* 0x000ff00003800000 */
[----:B------:R0:W5:Y:S02]  /*3330*/  LDG.E.LTC128B R19, desc[UR16][R30.64] ;  /* 0x000000101e137981 */ /* 0x000164000c1e1920 */
.L_x_43:
[----:B------:R-:W-:Y:S05]  /*3340*/  BSYNC B1 ;  /* 0x0000000000017941 */ /* 0x000fea0003800000 */
.L_x_42:
[----:B-1---5:R-:W-:Y:S01]  /*3350*/  FMUL R17, R19, R14 ;  /* 0x0000000e13117220 */ /* 0x022fe20000400000 */
[----:B------:R-:W-:Y:S01]  /*3360*/  IMAD.X R33, R39, 0x1, R7, P6 ;  /* 0x0000000127217824 */ /* 0x000fe200030e0607 */
[----:B------:R-:W-:Y:S01]  /*3370*/  ISETP.GT.AND P4, PT, R15, 0x8, P2 ;  /* 0x000000080f00780c */ /* 0x000fe20001784270 */
[----:B------:R-:W-:Y:S01]  /*3380*/  BSSY B1, `(.L_x_44) ;  /* 0x0000007000017945 */ /* 0x000fe20003800000 */
[----:B------:R-:W-:Y:S01]  /*3390*/  FFMA R17, R188, R13, R17 ;  /* 0x0000000dbc117223 */ /* 0x000fe20000000011 */
[----:B------:R-:W-:-:S04]  /*33a0*/  IADD3 R34, P2, R34, UR6, RZ ;  /* 0x0000000622227c10 */ /* 0x000fc8000ff5e0ff */
[----:B------:R1:W-:Y:S01]  /*33b0*/  @P5 STG.E desc[UR16][R32.64], R17 ;  /* 0x0000001120005986 */ /* 0x0003e2000c101910 */
[----:B------:R-:W-:-:S05]  /*33c0*/  IADD3.X R35, R35, UR7, RZ, P2, !PT ;  /* 0x0000000723237c10 */ /* 0x000fca00097fe4ff */
[----:B------:R-:W-:Y:S05]  /*33d0*/  @!P4 BRA `(.L_x_45) ;  /* 0x000000000004c947 */ /* 0x000fea0003800000 */
[----:B------:R4:W5:Y:S02]  /*33e0*/  LDG.E.LTC128B R19, desc[UR16][R34.64] ;  /* 0x0000001022137981 */ /* 0x000964000c1e1920 */
.L_x_45:
[----:B------:R-:W-:Y:S05]  /*33f0*/  BSYNC B1 ;  /* 0x0000000000017941 */ /* 0x000fea0003800000 */
.L_x_44:
[----:B------:R-:W-:Y:S01]  /*3400*/  IADD3 R26, P5, R12, R26, RZ ;  /* 0x0000001a0c1a7210 */ /* 0x000fe20007fbe0ff */
[----:B-1---5:R-:W-:Y:S01]  /*3410*/  FMUL R17, R19, R14 ;  /* 0x0000000e13117220 */ /* 0x022fe20000400000 */
[----:B------:R-:W-:Y:S01]  /*3420*/  ISETP.GT.AND P1, PT, R15, 0x8, P1 ;  /* 0x000000080f00780c */ /* 0x000fe20000f24270 */
[----:B------:R-:W-:Y:S01]  /*3430*/  BSSY B1, `(.L_x_46) ;  /* 0x000000a000017945 */ /* 0x000fe20003800000 */
[----:B----4-:R-:W-:Y:S01]  /*3440*/  IADD3 R34, P6, R36, UR6, RZ ;  /* 0x0000000624227c10 */ /* 0x010fe2000ffde0ff */
[----:B------:R-:W-:Y:S01]  /*3450*/  FFMA R17, R186, R13, R17 ;  /* 0x0000000dba117223 */ /* 0x000fe20000000011 */
[----:B------:R-:W-:Y:S01]  /*3460*/  IMAD.X R27, R11, 0x1, R27, P5 ;  /* 0x000000010b1b7824 */ /* 0x000fe200028e061b */
[----:B------:R-:W-:Y:S02]  /*3470*/  ISETP.GT.AND P2, PT, R9, 0x18, PT ;  /* 0x000000180900780c */ /* 0x000fe40003f44270 */
[----:B------:R-:W-:Y:S02]  /*3480*/  IADD3 R40, P5, R12, R38, RZ ;  /* 0x000000260c287210 */ /* 0x000fe40007fbe0ff */
[----:B------:R1:W-:Y:S01]  /*3490*/  @P4 STG.E desc[UR16][R26.64], R17 ;  /* 0x000000111a004986 */ /* 0x0003e2000c101910 */
[----:B------:R-:W-:-:S03]  /*34a0*/  IADD3.X R35, R37, UR7, RZ, P6, !PT ;  /* 0x0000000725237c10 */ /* 0x000fc6000b7fe4ff */
[----:B------:R-:W-:Y:S07]  /*34b0*/  @!P1 BRA `(.L_x_47) ;  /* 0x0000000000049947 */ /* 0x000fee0003800000 */
[----:B------:R4:W5:Y:S02]  /*34c0*/  LDG.E.LTC128B R19, desc[UR16][R34.64] ;  /* 0x0000001022137981 */ /* 0x000964000c1e1920 */
.L_x_47:
[----:B------:R-:W-:Y:S05]  /*34d0*/  BSYNC B1 ;  /* 0x0000000000017941 */ /* 0x000fea0003800000 */
.L_x_46:
[----:B-1---5:R-:W-:Y:S01]  /*34e0*/  FMUL R17, R19, R14 ;  /* 0x0000000e13117220 */ /* 0x022fe20000400000 */
[----:B------:R-:W-:Y:S01]  /*34f0*/  IMAD.X R41, R11, 0x1, R39, P5 ;  /* 0x000000010b297824 */ /* 0x000fe200028e0627 */
[----:B------:R-:W-:Y:S01]  /*3500*/  ISETP.GT.AND P4, PT, R15, RZ, P2 ;  /* 0x000000ff0f00720c */ /* 0x000fe20001784270 */
[----:B------:R-:W-:Y:S01]  /*3510*/  BSSY B1, `(.L_x_48) ;  /* 0x0000008000017945 */ /* 0x000fe20003800000 */
[----:B------:R-:W-:Y:S01]  /*3520*/  FFMA R17, R184, R13, R17 ;  /* 0x0000000db8117223 */ /* 0x000fe20000000011 */
[----:B------:R-:W-:Y:S02]  /*3530*/  IADD3 R26, P6, R24, UR9, RZ ;  /* 0x00000009181a7c10 */ /* 0x000fe4000ffde0ff */
[----:B----4-:R-:W-:Y:S02]  /*3540*/  IADD3 R34, P5, R28, R6, RZ ;  /* 0x000000061c227210 */ /* 0x010fe40007fbe0ff */
[----:B------:R1:W-:Y:S01]  /*3550*/  @P1 STG.E desc[UR16][R40.64], R17 ;  /* 0x0000001128001986 */ /* 0x0003e2000c101910 */
[----:B------:R-:W-:-:S05]  /*3560*/  IADD3.X R27, R25, UR10, RZ, P6, !PT ;  /* 0x0000000a191b7c10 */ /* 0x000fca000b7fe4ff */
[----:B------:R-:W-:Y:S05]  /*3570*/  @!P4 BRA `(.L_x_49) ;  /* 0x000000000004c947 */ /* 0x000fea0003800000 */
[----:B------:R4:W5:Y:S02]  /*3580*/  LDG.E.LTC128B R19, desc[UR16][R26.64] ;  /* 0x000000101a137981 */ /* 0x000964000c1e1920 */
.L_x_49:
[----:B------:R-:W-:Y:S05]  /*3590*/  BSYNC B1 ;  /* 0x0000000000017941 */ /* 0x000fea0003800000 */
.L_x_48:
        /* <DEDUP_REMOVED lines=8> */
[----:B--2---:R-:W-:-:S04]  /*3620*/  IADD3 R36, P4, R30, UR9, RZ ;  /* 0x000000091e247c10 */ /* 0x004fc8000ff9e0ff */
[----:B------:R-:W-:Y:S01]  /*3630*/  IADD3.X R37, R31, UR10, RZ, P4, !PT ;  /* 0x0000000a1f257c10 */ /* 0x000fe2000a7fe4ff */
[----:B------:R-:W-:Y:S08]  /*3640*/  @!P5 BRA `(.L_x_51) ;  /* 0x000000000004d947 */ /* 0x000ff00003800000 */
[----:B------:R2:W5:Y:S02]  /*3650*/  LDG.E.LTC128B R19, desc[UR16][R36.64] ;  /* 0x0000001024137981 */ /* 0x000564000c1e1920 */
.L_x_51:
[----:B------:R-:W-:Y:S05]  /*3660*/  BSYNC B1 ;  /* 0x0000000000017941 */ /* 0x000fea0003800000 */
.L_x_50:
[----:B-1---5:R-:W-:Y:S01]  /*3670*/  FMUL R17, R19, R14 ;  /* 0x0000000e13117220 */ /* 0x022fe20000400000 */
[----:B------:R-:W-:Y:S01]  /*3680*/  IMAD.X R39, R33, 0x1, R7, P6 ;  /* 0x0000000121277824 */ /* 0x000fe200030e0607 */
[----:B------:R-:W-:Y:S01]  /*3690*/  ISETP.GT.AND P4, PT, R15, 0x8, P2 ;  /* 0x000000080f00780c */ /* 0x000fe20001784270 */
[----:B------:R-:W-:Y:S01]  /*36a0*/  BSSY B1, `(.L_x_52) ;  /* 0x0000007000017945 */ /* 0x000fe20003800000 */
[----:B------:R-:W-:Y:S01]  /*36b0*/  FFMA R17, R182, R13, R17 ;  /* 0x0000000db6117223 */ /* 0x000fe20000000011 */
[----:B---3--:R-:W-:-:S04]  /*36c0*/  IADD3 R24, P2, R24, UR6, RZ ;  /* 0x0000000618187c10 */ /* 0x008fc8000ff5e0ff */
[----:B------:R1:W-:Y:S01]  /*36d0*/  @P5 STG.E desc[UR16][R38.64], R17 ;  /* 0x0000001126005986 */ /* 0x0003e2000c101910 */
[----:B------:R-:W-:-:S05]  /*36e0*/  IADD3.X R25, R25, UR7, RZ, P2, !PT ;  /* 0x0000000719197c10 */ /* 0x000fca00097fe4ff */
[----:B------:R-:W-:Y:S05]  /*36f0*/  @!P4 BRA `(.L_x_53) ;  /* 0x000000000004c947 */ /* 0x000fea0003800000 */
[----:B------:R3:W5:Y:S02]  /*3700*/  LDG.E.LTC128B R19, desc[UR16][R24.64] ;  /* 0x0000001018137981 */ /* 0x000764000c1e1920 */
.L_x_53:
[----:B------:R-:W-:Y:S05]  /*3710*/  BSYNC B1 ;  /* 0x0000000000017941 */ /* 0x000fea0003800000 */
.L_x_52:
[----:B---3--:R-:W-:Y:S01]  /*3720*/  IADD3 R24, P5, R28, R12, RZ ;  /* 0x0000000c1c187210 */ /* 0x008fe20007fbe0ff */
[----:B-1---5:R-:W-:Y:S01]  /*3730*/  FMUL R17, R19, R14 ;  /* 0x0000000e13117220 */ /* 0x022fe20000400000 */
[----:B------:R-:W-:Y:S01]  /*3740*/  ISETP.GT.AND P1, PT, R15, 0x8, P1 ;  /* 0x000000080f00780c */ /* 0x000fe20000f24270 */
[----:B------:R-:W-:Y:S01]  /*3750*/  BSSY B1, `(.L_x_54) ;  /* 0x000000a000017945 */ /* 0x000fe20003800000 */
[----:B------:R-:W-:Y:S01]  /*3760*/  IADD3 R28, P6, R30, UR6, RZ ;  /* 0x000000061e1c7c10 */ /* 0x000fe2000ffde0ff */
        /* <DEDUP_REMOVED lines=8> */
.L_x_55:
[----:B------:R-:W-:Y:S05]  /*37f0*/  BSYNC B1 ;  /* 0x0000000000017941 */ /* 0x000fea0003800000 */
.L_x_54:
[----:B-1---5:R-:W-:Y:S01]  /*3800*/  FMUL R17, R19, R14 ;  /* 0x0000000e13117220 */ /* 0x022fe20000400000 */
[----:B------:R-:W-:Y:S01]  /*3810*/  IMAD.X R41, R33, 0x1, R11, P5 ;  /* 0x0000000121297824 */ /* 0x000fe200028e060b */
[----:B------:R-:W-:Y:S01]  /*3820*/  ISETP.GT.AND P4, PT, R15, RZ, P2 ;  /* 0x000000ff0f00720c */ /* 0x000fe20001784270 */
[----:B------:R-:W-:Y:S01]  /*3830*/  BSSY B1, `(.L_x_56) ;  /* 0x0000008000017945 */ /* 0x000fe20003800000 */
[----:B------:R-:W-:Y:S01]  /*3840*/  FFMA R17, R178, R13, R17 ;  /* 0x0000000db2117223 */ /* 0x000fe20000000011 */
[----:B------:R-:W-:Y:S02]  /*3850*/  IADD3 R24, P6, R26, UR9, RZ ;  /* 0x000000091a187c10 */ /* 0x000fe4000ffde0ff */
[----:B---3--:R-:W-:Y:S02]  /*3860*/  IADD3 R28, P5, R34, R6, RZ ;  /* 0x00000006221c7210 */ /* 0x008fe40007fbe0ff */
[----:B------:R1:W-:Y:S01]  /*3870*/  @P1 STG.E desc[UR16][R40.64], R17 ;  /* 0x0000001128001986 */ /* 0x0003e2000c101910 */
[----:B------:R-:W-:-:S05]  /*3880*/  IADD3.X R25, R27, UR10, RZ, P6, !PT ;  /* 0x0000000a1b197c10 */ /* 0x000fca000b7fe4ff */
[----:B------:R-:W-:Y:S05]  /*3890*/  @!P4 BRA `(.L_x_57) ;  /* 0x000000000004c947 */ /* 0x000fea0003800000 */
[----:B------:R3:W5:Y:S02]  /*38a0*/  LDG.E.LTC128B R19, desc[UR16][R24.64] ;  /* 0x0000001018137981 */ /* 0x000764000c1e1920 */
.L_x_57:
[----:B------:R-:W-:Y:S05]  /*38b0*/  BSYNC B1 ;  /* 0x0000000000017941 */ /* 0x000fea0003800000 */
.L_x_56:
        /* <DEDUP_REMOVED lines=12> */
.L_x_59:
[----:B------:R-:W-:Y:S05]  /*3980*/  BSYNC B1 ;  /* 0x0000000000017941 */ /* 0x000fea0003800000 */
.L_x_58:
[----:B-1---5:R-:W-:Y:S01]  /*3990*/  FMUL R17, R19, R14 ;  /* 0x0000000e13117220 */ /* 0x022fe20000400000 */
[----:B------:R-:W-:Y:S01]  /*39a0*/  IMAD.X R33, R39, 0x1, R7, P6 ;  /* 0x0000000127217824 */ /* 0x000fe200030e0607 */
[----:B------:R-:W-:Y:S01]  /*39b0*/  ISETP.GT.AND P4, PT, R15, 0x8, P2 ;  /* 0x000000080f00780c */ /* 0x000fe20001784270 */
[----:B------:R-:W-:Y:S01]  /*39c0*/  BSSY B1, `(.L_x_60) ;  /* 0x0000007000017945 */ /* 0x000fe20003800000 */
[----:B------:R-:W-:Y:S01]  /*39d0*/  FFMA R17, R174, R13, R17 ;  /* 0x0000000dae117223 */ /* 0x000fe20000000011 */
[----:B----4-:R-:W-:-:S04]  /*39e0*/  IADD3 R26, P2, R26, UR6, RZ ;  /* 0x000000061a1a7c10 */ /* 0x010fc8000ff5e0ff */
[----:B------:R1:W-:Y:S01]  /*39f0*/  @P5 STG.E desc[UR16][R32.64], R17 ;  /* 0x0000001120005986 */ /* 0x0003e2000c101910 */
[----:B------:R-:W-:-:S05]  /*3a00*/  IADD3.X R27, R27, UR7, RZ, P2, !PT ;  /* 0x000000071b1b7c10 */ /* 0x000fca00097fe4ff */
[----:B------:R-:W-:Y:S05]  /*3a10*/  @!P4 BRA `(.L_x_61) ;  /* 0x000000000004c947 */ /* 0x000fea0003800000 */
[----:B------:R4:W5:Y:S02]  /*3a20*/  LDG.E.LTC128B R19, desc[UR16][R26.64] ;  /* 0x000000101a137981 */ /* 0x000964000c1e1920 */
.L_x_61:
[----:B------:R-:W-:Y:S05]  /*3a30*/  BSYNC B1 ;  /* 0x0000000000017941 */ /* 0x000fea0003800000 */
.L_x_60:
[----:B----4-:R-:W-:Y:S01]  /*3a40*/  IADD3 R26, P5, R34, R12, RZ ;  /* 0x0000000c221a7210 */ /* 0x010fe20007fbe0ff */
        /* <DEDUP_REMOVED lines=12> */
.L_x_63:
[----:B------:R-:W-:Y:S05]  /*3b10*/  BSYNC B1 ;  /* 0x0000000000017941 */ /* 0x000fea0003800000 */
.L_x_62:
        /* <DEDUP_REMOVED lines=11> */
.L_x_65:
[----:B------:R-:W-:Y:S05]  /*3bd0*/  BSYNC B1 ;  /* 0x0000000000017941 */ /* 0x000fea0003800000 */
.L_x_64:
        /* <DEDUP_REMOVED lines=12> */
.L_x_67:
[----:B------:R-:W-:Y:S05]  /*3ca0*/  BSYNC B1 ;  /* 0x0000000000017941 */ /* 0x000fea0003800000 */
.L_x_66:
        /* <DEDUP_REMOVED lines=10> */
.L_x_69:
[----:B------:R-:W-:Y:S05]  /*3d50*/  BSYNC B1 ;  /* 0x0000000000017941 */ /* 0x000fea0003800000 */
.L_x_68:
[----:B---3--:R-:W-:Y:S01]  /*3d60*/  IADD3 R24, P5, R28, R12, RZ ;  /* 0x0000000c1c187210 */ /* 0x008fe20007fbe0ff */
[----:B-1---5:R-:W-:Y:S01]  /*3d70*/  FMUL R17, R19, R14 ;  /* 0x0000000e13117220 */ /* 0x022fe20000400000 */
[----:B------:R-:W-:Y:S01]  /*3d80*/  ISETP.GT.AND P1, PT, R15, 0x8, P1 ;  /* 0x000000080f00780c */ /* 0x000fe20000f24270 */
[----:B------:R-:W-:Y:S01]  /*3d90*/  BSSY B1, `(.L_x_70) ;  /* 0x000000a000017945 */ /* 0x000fe20003800000 */
[----:B------:R-:W-:Y:S01]  /*3da0*/  ISETP.GT.AND P2, PT, R9, 0x30, PT ;  /* 0x000000300900780c */ /* 0x000fe20003f44270 */
[----:B------:R-:W-:Y:S01]  /*3db0*/  FFMA R21, R16, R13, R17 ;  /* 0x0000000d10157223 */ /* 0x000fe20000000011 */
[----:B------:R-:W-:Y:S01]  /*3dc0*/  IMAD.X R25, R29, 0x1, R11, P5 ;  /* 0x000000011d197824 */ /* 0x000fe200028e060b */
[----:B------:R-:W-:Y:S02]  /*3dd0*/  IADD3 R16, P6, R30, UR6, RZ ;  /* 0x000000061e107c10 */ /* 0x000fe4000ffde0ff */
[----:B------:R-:W-:Y:S02]  /*3de0*/  IADD3 R28, P5, R32, R12, RZ ;  /* 0x0000000c201c7210 */ /* 0x000fe40007fbe0ff */
[----:B------:R1:W-:Y:S01]  /*3df0*/  @P4 STG.E desc[UR16][R24.64], R21 ;  /* 0x0000001518004986 */ /* 0x0003e2000c101910 */
[----:B------:R-:W-:-:S03]  /*3e00*/  IADD3.X R17, R31, UR7, RZ, P6, !PT ;  /* 0x000000071f117c10 */ /* 0x000fc6000b7fe4ff */
[----:B------:R-:W-:Y:S07]  /*3e10*/  @!P1 BRA `(.L_x_71) ;  /* 0x0000000000049947 */ /* 0x000fee0003800000 */
[----:B------:R3:W5:Y:S02]  /*3e20*/  LDG.E.LTC128B R19, desc[UR16][R16.64] ;  /* 0x0000001010137981 */ /* 0x000764000c1e1920 */
.L_x_71:
[----:B------:R-:W-:Y:S05]  /*3e30*/  BSYNC B1 ;  /* 0x0000000000017941 */ /* 0x000fea0003800000 */
.L_x_70:
[----:B---3-5:R-:W-:Y:S01]  /*3e40*/  FMUL R17, R19, R14 ;  /* 0x0000000e13117220 */ /* 0x028fe20000400000 */
[----:B------:R-:W-:Y:S01]  /*3e50*/  IMAD.X R29, R33, 0x1, R11, P5 ;  /* 0x00000001211d7824 */ /* 0x000fe200028e060b */
[----:B------:R-:W-:Y:S01]  /*3e60*/  ISETP.GT.AND P4, PT, R15, RZ, P2 ;  /* 0x000000ff0f00720c */ /* 0x000fe20001784270 */
[----:B------:R-:W-:Y:S01]  /*3e70*/  BSSY B1, `(.L_x_72) ;  /* 0x0000009000017945 */ /* 0x000fe20003800000 */
[----:B-1----:R-:W-:Y:S01]  /*3e80*/  FFMA R21, R18, R13, R17 ;  /* 0x0000000d12157223 */ /* 0x002fe20000000011 */
[----:B------:R-:W-:Y:S01]  /*3e90*/  IADD3 R16, P6, R26, UR9, RZ ;  /* 0x000000091a107c10 */ /* 0x000fe2000ffde0ff */
[----:B------:R-:W-:Y:S01]  /*3ea0*/  IMAD.MOV.U32 R23, RZ, RZ, R19 ;  /* 0x000000ffff177224 */ /* 0x000fe200078e0013 */
[----:B------:R-:W-:Y:S02]  /*3eb0*/  IADD3 R18, P5, R34, R6, RZ ;  /* 0x0000000622127210 */ /* 0x000fe40007fbe0ff */
[----:B------:R1:W-:Y:S01]  /*3ec0*/  @P1 STG.E desc[UR16][R28.64], R21 ;  /* 0x000000151c001986 */ /* 0x0003e2000c101910 */
[----:B------:R-:W-:-:S05]  /*3ed0*/  IADD3.X R17, R27, UR10, RZ, P6, !PT ;  /* 0x0000000a1b117c10 */ /* 0x000fca000b7fe4ff */
[----:B------:R-:W-:Y:S05]  /*3ee0*/  @!P4 BRA `(.L_x_73) ;  /* 0x000000000004c947 */ /* 0x000fea0003800000 */
[----:B------:R3:W5:Y:S02]  /*3ef0*/  LDG.E.LTC128B R23, desc[UR16][R16.64] ;  /* 0x0000001010177981 */ /* 0x000764000c1e1920 */
.L_x_73:
[----:B------:R-:W-:Y:S05]  /*3f00*/  BSYNC B1 ;  /* 0x0000000000017941 */ /* 0x000fea0003800000 */
.L_x_72:
[----:B------:R-:W-:Y:S01]  /*3f10*/  ISETP.GT.AND P1, PT, R9, 0x31, PT ;  /* 0x000000310900780c */ /* 0x000fe20003f24270 */
[----:B------:R-:W-:Y:S02]  /*3f20*/  IMAD.X R19, R35, 0x1, R7, P5 ;  /* 0x0000000123137824 */ /* 0x000fe400028e0607 */
[----:B-1---5:R-:W-:Y:S01]  /*3f30*/  FMUL R21, R23, R14 ;  /* 0x0000000e17157220 */ /* 0x022fe20000400000 */
[----:B------:R-:W-:Y:S01]  /*3f40*/  BSSY B1, `(.L_x_74) ;  /* 0x000000a000017945 */ /* 0x000fe20003800000 */
[----:B------:R-:W-:Y:S01]  /*3f50*/  ISETP.GT.AND P5, PT, R15, RZ, P1 ;  /* 0x000000ff0f00720c */ /* 0x000fe20000fa4270 */
[----:B------:R-:W-:Y:S02]  /*3f60*/  IMAD.MOV.U32 R29, RZ, RZ, R23 ;  /* 0x000000ffff1d7224 */ /* 0x000fe400078e0017 */
[----:B------:R-:W-:Y:S01]  /*3f70*/  FFMA R25, R20, R13, R21 ;  /* 0x0000000d14197223 */ /* 0x000fe20000000015 */
[----:B------:R-:W-:-:S04]  /*3f80*/  IADD3 R24, P6, R38, R6, RZ ;  /* 0x0000000626187210 */ /* 0x000fc80007fde0ff */
[----:B------:R1:W-:Y:S01]  /*3f90*/  @P4 STG.E desc[UR16][R18.64], R25 ;  /* 0x0000001912004986 */ /* 0x0003e2000c101910 */
[----:B------:R-:W-:-:S04]  /*3fa0*/  IADD3 R20, P4, R36, UR9, RZ ;  /* 0x0000000924147c10 */ /* 0x000fc8000ff9e0ff */
[----:B------:R-:W-:Y:S01]  /*3fb0*/  IADD3.X R21, R37, UR10, RZ, P4, !PT ;  /* 0x0000000a25157c10 */ /* 0x000fe2000a7fe4ff */
[----:B------:R-:W-:Y:S08]  /*3fc0*/  @!P5 BRA `(.L_x_75) ;  /* 0x000000000004d947 */ /* 0x000ff00003800000 */
[----:B------:R0:W5:Y:S02]  /*3fd0*/  LDG.E.LTC128B R29, desc[UR16][R20.64] ;  /* 0x00000010141d7981 */ /* 0x000164000c1e1920 */
.L_x_75:
[----:B------:R-:W-:Y:S05]  /*3fe0*/  BSYNC B1 ;  /* 0x0000000000017941 */ /* 0x000fea0003800000 */
.L_x_74:
[----:B-----5:R-:W-:Y:S01]  /*3ff0*/  FMUL R23, R29, R14 ;  /* 0x0000000e1d177220 */ /* 0x020fe20000400000 */
[----:B-1----:R-:W-:Y:S01]  /*4000*/  IMAD.X R25, R39, 0x1, R7, P6 ;  /* 0x0000000127197824 */ /* 0x002fe200030e0607 */
[----:B------:R-:W-:Y:S01]  /*4010*/  ISETP.GT.AND P4, PT, R15, 0x8, P2 ;  /* 0x000000080f00780c */ /* 0x000fe20001784270 */
[----:B------:R-:W-:Y:S01]  /*4020*/  BSSY B1, `(.L_x_76) ;  /* 0x0000007000017945 */ /* 0x000fe20003800000 */
[----:B0-----:R-:W-:Y:S01]  /*4030*/  FFMA R31, R22, R13, R23 ;  /* 0x0000000d161f7223 */ /* 0x001fe20000000017 */
[----:B------:R-:W-:-:S04]  /*4040*/  IADD3 R22, P2, R26, UR6, RZ ;  /* 0x000000061a167c10 */ /* 0x000fc8000ff5e0ff */
[----:B------:R0:W-:Y:S01]  /*4050*/  @P5 STG.E desc[UR16][R24.64], R31 ;  /* 0x0000001f18005986 */ /* 0x0001e2000c101910 */
[----:B------:R-:W-:-:S05]  /*4060*/  IADD3.X R23, R27, UR7, RZ, P2, !PT ;  /* 0x000000071b177c10 */ /* 0x000fca00097fe4ff */
[----:B------:R-:W-:Y:S05]  /*4070*/  @!P4 BRA `(.L_x_77) ;  /* 0x000000000004c947 */ /* 0x000fea0003800000 */
[----:B------:R1:W5:Y:S02]  /*4080*/  LDG.E.LTC128B R29, desc[UR16][R22.64] ;  /* 0x00000010161d7981 */ /* 0x000364000c1e1920 */
.L_x_77:
[----:B------:R-:W-:Y:S05]  /*4090*/  BSYNC B1 ;  /* 0x0000000000017941 */ /* 0x000fea0003800000 */
.L_x_76:
[----:B-1---5:R-:W-:Y:S01]  /*40a0*/  FMUL R23, R29, R14 ;  /* 0x0000000e1d177220 */ /* 0x022fe20000400000 */
[-C--:B------:R-:W-:Y:S01]  /*40b0*/  IADD3 R22, P5, R34, R12.reuse, RZ ;  /* 0x0000000c22167210 */ /* 0x080fe20007fbe0ff */
[----:B------:R-:W-:Y:S01]  /*40c0*/  BSSY B1, `(.L_x_78) ;  /* 0x000000c000017945 */ /* 0x000fe20003800000 */
[----:B------:R-:W-:Y:S01]  /*40d0*/  ISETP.GT.AND P1, PT, R15, 0x8, P1 ;  /* 0x000000080f00780c */ /* 0x000fe20000f24270 */
[----:B------:R-:W-:Y:S01]  /*40e0*/  FFMA R33, R88, R13, R23 ;  /* 0x0000000d58217223 */ /* 0x000fe20000000017 */
[----:B----4-:R-:W-:Y:S01]  /*40f0*/  IADD3 R26, P6, R36, UR6, RZ ;  /* 0x00000006241a7c10 */ /* 0x010fe2000ffde0ff */
[----:B------:R-:W-:Y:S01]  /*4100*/  IMAD.X R23, R35, 0x1, R11, P5 ;  /* 0x0000000123177824 */ /* 0x000fe200028e060b */
[----:B------:R-:W-:Y:S01]  /*4110*/  ISETP.GT.AND P2, PT, R9, 0x38, PT ;  /* 0x000000380900780c */ /* 0x000fe20003f44270 */
[----:B0-----:R-:W-:Y:S01]  /*4120*/  IMAD.MOV.U32 R31, RZ, RZ, R29 ;  /* 0x000000ffff1f7224 */ /* 0x001fe200078e001d */
[----:B------:R-:W-:Y:S02]  /*4130*/  IADD3 R28, P5, R38, R12, RZ ;  /* 0x0000000c261c7210 */ /* 0x000fe40007fbe0ff */
[----:B------:R0:W-:Y:S01]  /*4140*/  @P4 STG.E desc[UR16][R22.64], R33 ;  /* 0x0000002116004986 */ /* 0x0001e2000c101910 */
[----:B------:R-:W-:-:S04]  /*4150*/  IADD3.X R27, R37, UR7, RZ, P6, !PT ;  /* 0x00000007251b7c10 */ /* 0x000fc8000b7fe4ff */
[----:B------:R-:W-:Y:S06]  /*4160*/  @!P1 BRA `(.L_x_79) ;  /* 0x0000000000049947 */ /* 0x000fec0003800000 */
[----:B------:R1:W5:Y:S02]  /*4170*/  LDG.E.LTC128B R31, desc[UR16][R26.64] ;  /* 0x000000101a1f7981 */ /* 0x000364000c1e1920 */
.L_x_79:
[----:B------:R-:W-:Y:S05]  /*4180*/  BSYNC B1 ;  /* 0x0000000000017941 */ /* 0x000fea0003800000 */
.L_x_78:
[----:B0----5:R-:W-:Y:S01]  /*4190*/  FMUL R23, R31, R14 ;  /* 0x0000000e1f177220 */ /* 0x021fe20000400000 */
[----:B------:R-:W-:Y:S01]  /*41a0*/  IMAD.X R29, R39, 0x1, R11, P5 ;  /* 0x00000001271d7824 */ /* 0x000fe200028e060b */
[----:B------:R-:W-:Y:S01]  /*41b0*/  ISETP.GT.AND P4, PT, R15, RZ, P2 ;  /* 0x000000ff0f00720c */ /* 0x000fe20001784270 */
[----:B------:R-:W-:Y:S01]  /*41c0*/  BSSY B1, `(.L_x_80) ;  /* 0x0000008000017945 */ /* 0x000fe20003800000 */
[----:B-1----:R-:W-:Y:S01]  /*41d0*/  FFMA R27, R90, R13, R23 ;  /* 0x0000000d5a1b7223 */ /* 0x002fe20000000017 */
[----:B------:R-:W-:Y:S02]  /*41e0*/  IADD3 R22, P6, R16, UR9, RZ ;  /* 0x0000000910167c10 */ /* 0x000fe4000ffde0ff */
[----:B------:R-:W-:Y:S02]  /*41f0*/  IADD3 R26, P5, R18, R6, RZ ;  /* 0x00000006121a7210 */ /* 0x000fe40007fbe0ff */
[----:B------:R0:W-:Y:S01]  /*4200*/  @P1 STG.E desc[UR16][R28.64], R27 ;  /* 0x0000001b1c001986 */ /* 0x0001e2000c101910 */
[----:B------:R-:W-:-:S05]  /*4210*/  IADD3.X R23, R17, UR10, RZ, P6, !PT ;  /* 0x0000000a11177c10 */ /* 0x000fca000b7fe4ff */
[----:B------:R-:W-:Y:S05]  /*4220*/  @!P4 BRA `(.L_x_81) ;  /* 0x000000000004c947 */ /* 0x000fea0003800000 */
[----:B------:R1:W5:Y:S02]  /*4230*/  LDG.E.LTC128B R31, desc[UR16][R22.64] ;  /* 0x00000010161f7981 */ /* 0x000364000c1e1920 */
.L_x_81:
[----:B------:R-:W-:Y:S05]  /*4240*/  BSYNC B1 ;  /* 0x0000000000017941 */ /* 0x000fea0003800000 */
.L_x_80:
[----:B------:R-:W-:Y:S01]  /*4250*/  ISETP.GT.AND P1, PT, R9, 0x39, PT ;  /* 0x000000390900780c */ /* 0x000fe20003f24270 */
[----:B0-----:R-:W-:Y:S02]  /*4260*/  IMAD.X R27, R19, 0x1, R7, P5 ;  /* 0x00000001131b7824 */ /* 0x001fe400028e0607 */
[----:B-----5:R-:W-:Y:S01]  /*4270*/  FMUL R29, R31, R14 ;  /* 0x0000000e1f1d7220 */ /* 0x020fe20000400000 */
        /* <DEDUP_REMOVED lines=10> */
.L_x_83:
[----:B------:R-:W-:Y:S05]  /*4320*/  BSYNC B1 ;  /* 0x0000000000017941 */ /* 0x000fea0003800000 */
.L_x_82:
[----:B0----5:R-:W-:Y:S01]  /*4330*/  FMUL R35, R33, R14 ;  /* 0x0000000e21237220 */ /* 0x021fe20000400000 */
        /* <DEDUP_REMOVED lines=9> */
.L_x_85:
[----:B------:R-:W-:Y:S05]  /*43d0*/  BSYNC B1 ;  /* 0x0000000000017941 */ /* 0x000fea0003800000 */
.L_x_84:
[----:B---3-5:R-:W-:Y:S01]  /*43e0*/  FMUL R17, R33, R14 ;  /* 0x0000000e21117220 */ /* 0x028fe20000400000 */
[-C--:B------:R-:W-:Y:S01]  /*43f0*/  IADD3 R16, P5, R18, R12.reuse, RZ ;  /* 0x0000000c12107210 */ /* 0x080fe20007fbe0ff */
[----:B------:R-:W-:Y:S01]  /*4400*/  BSSY B1, `(.L_x_86) ;  /* 0x000000c000017945 */ /* 0x000fe20003800000 */
[----:B------:R-:W-:Y:S01]  /*4410*/  ISETP.GT.AND P1, PT, R15, 0x8, P1 ;  /* 0x000000080f00780c */ /* 0x000fe20000f24270 */
[----:B0-----:R-:W-:Y:S01]  /*4420*/  FFMA R35, R96, R13, R17 ;  /* 0x0000000d60237223 */ /* 0x001fe20000000011 */
[----:B------:R-:W-:Y:S01]  /*4430*/  IADD3 R18, P6, R20, UR6, RZ ;  /* 0x0000000614127c10 */ /* 0x000fe2000ffde0ff */
[----:B------:R-:W-:Y:S01]  /*4440*/  IMAD.X R17, R19, 0x1, R11, P5 ;  /* 0x0000000113117824 */ /* 0x000fe200028e060b */
[----:B------:R-:W-:Y:S02]  /*4450*/  ISETP.GT.AND P2, PT, R9, 0x40, PT ;  /* 0x000000400900780c */ /* 0x000fe40003f44270 */
[----:B------:R-:W-:Y:S01]  /*4460*/  IADD3.X R19, R21, UR7, RZ, P6, !PT ;  /* 0x0000000715137c10 */ /* 0x000fe2000b7fe4ff */
[----:B------:R-:W-:Y:S01]  /*4470*/  IMAD.MOV.U32 R21, RZ, RZ, R33 ;  /* 0x000000ffff157224 */ /* 0x000fe200078e0021 */
[----:B------:R0:W-:Y:S01]  /*4480*/  @P4 STG.E desc[UR16][R16.64], R35 ;  /* 0x0000002310004986 */ /* 0x0001e2000c101910 */
[----:B------:R-:W-:-:S04]  /*4490*/  IADD3 R32, P5, R24, R12, RZ ;  /* 0x0000000c18207210 */ /* 0x000fc80007fbe0ff */
[----:B------:R-:W-:Y:S09]  /*44a0*/  @!P1 BRA `(.L_x_87) ;  /* 0x0000000000049947 */ /* 0x000ff20003800000 */
[----:B------:R3:W5:Y:S02]  /*44b0*/  LDG.E.LTC128B R21, desc[UR16][R18.64] ;  /* 0x0000001012157981 */ /* 0x000764000c1e1920 */
.L_x_87:
[----:B------:R-:W-:Y:S05]  /*44c0*/  BSYNC B1 ;  /* 0x0000000000017941 */ /* 0x000fea0003800000 */
.L_x_86:
[----:B0----5:R-:W-:Y:S01]  /*44d0*/  FMUL R17, R21, R14 ;  /* 0x0000000e15117220 */ /* 0x021fe20000400000 */
[----:B------:R-:W-:Y:S01]  /*44e0*/  IMAD.X R33, R25, 0x1, R11, P5 ;  /* 0x0000000119217824 */ /* 0x000fe200028e060b */
[----:B------:R-:W-:Y:S01]  /*44f0*/  ISETP.GT.AND P4, PT, R15, RZ, P2 ;  /* 0x000000ff0f00720c */ /* 0x000fe20001784270 */
[----:B------:R-:W-:Y:S01]  /*4500*/  BSSY B1, `(.L_x_88) ;  /* 0x0000009000017945 */ /* 0x000fe20003800000 */
[----:B---3--:R-:W-:Y:S01]  /*4510*/  FFMA R19, R98, R13, R17 ;  /* 0x0000000d62137223 */ /* 0x008fe20000000011 */
[----:B------:R-:W-:Y:S01]  /*4520*/  IADD3 R16, P6, R22, UR9, RZ ;  /* 0x0000000916107c10 */ /* 0x000fe2000ffde0ff */
[----:B------:R-:W-:Y:S01]  /*4530*/  IMAD.MOV.U32 R25, RZ, RZ, R21 ;  /* 0x000000ffff197224 */ /* 0x000fe200078e0015 */
[----:B------:R-:W-:Y:S02]  /*4540*/  IADD3 R18, P5, R26, R6, RZ ;  /* 0x000000061a127210 */ /* 0x000fe40007fbe0ff */
[----:B------:R0:W-:Y:S01]  /*4550*/  @P1 STG.E desc[UR16][R32.64], R19 ;  /* 0x0000001320001986 */ /* 0x0001e2000c101910 */
[----:B------:R-:W-:-:S05]  /*4560*/  IADD3.X R17, R23, UR10, RZ, P6, !PT ;  /* 0x0000000a17117c10 */ /* 0x000fca000b7fe4ff */
[----:B------:R-:W-:Y:S05]  /*4570*/  @!P4 BRA `(.L_x_89) ;  /* 0x000000000004c947 */ /* 0x000fea0003800000 */
[----:B------:R3:W5:Y:S02]  /*4580*/  LDG.E.LTC128B R25, desc[UR16][R16.64] ;  /* 0x0000001010197981 */ /* 0x000764000c1e1920 */
.L_x_89:
[----:B------:R-:W-:Y:S05]  /*4590*/  BSYNC B1 ;  /* 0x0000000000017941 */ /* 0x000fea0003800000 */
.L_x_88:
        /* <DEDUP_REMOVED lines=13> */
.L_x_91:
[----:B------:R-:W-:Y:S05]  /*4670*/  BSYNC B1 ;  /* 0x0000000000017941 */ /* 0x000fea0003800000 */
.L_x_90:
[----:B0----5:R-:W-:Y:S01]  /*4680*/  FMUL R35, R33, R14 ;  /* 0x0000000e21237220 */ /* 0x021fe20000400000 */
[----:B------:R-:W-:Y:S01]  /*4690*/  IMAD.X R25, R31, 0x1, R7, P6 ;  /* 0x000000011f197824 */ /* 0x000fe200030e0607 */
[----:B------:R-:W-:Y:S01]  /*46a0*/  ISETP.GT.AND P4, PT, R15, 0x8, P2 ;  /* 0x000000080f00780c */ /* 0x000fe20001784270 */
[----:B------:R-:W-:Y:S01]  /*46b0*/  BSSY B1, `(.L_x_92) ;  /* 0x0000007000017945 */ /* 0x000fe20003800000 */
[----:B------:R-:W-:Y:S01]  /*46c0*/  FFMA R35, R102, R13, R35 ;  /* 0x0000000d66237223 */ /* 0x000fe20000000023 */
[----:B-1----:R-:W-:-:S04]  /*46d0*/  IADD3 R22, P2, R22, UR6, RZ ;  /* 0x0000000616167c10 */ /* 0x002fc8000ff5e0ff */
[----:B------:R0:W-:Y:S01]  /*46e0*/  @P5 STG.E desc[UR16][R24.64], R35 ;  /* 0x0000002318005986 */ /* 0x0001e2000c101910 */
[----:B------:R-:W-:-:S05]  /*46f0*/  IADD3.X R23, R23, UR7, RZ, P2, !PT ;  /* 0x0000000717177c10 */ /* 0x000fca00097fe4ff */
[----:B------:R-:W-:Y:S05]  /*4700*/  @!P4 BRA `(.L_x_93) ;  /* 0x000000000004c947 */ /* 0x000fea0003800000 */
[----:B------:R1:W5:Y:S02]  /*4710*/  LDG.E.LTC128B R33, desc[UR16][R22.64] ;  /* 0x0000001016217981 */ /* 0x000364000c1e1920 */
.L_x_93:
[----:B------:R-:W-:Y:S05]  /*4720*/  BSYNC B1 ;  /* 0x0000000000017941 */ /* 0x000fea0003800000 */
.L_x_92:
[----:B-1---5:R-:W-:Y:S01]  /*4730*/  FMUL R23, R33, R14 ;  /* 0x0000000e21177220 */ /* 0x022fe20000400000 */
        /* <DEDUP_REMOVED lines=8> */
[----:B----4-:R-:W-:Y:S01]  /*47c0*/  IMAD.MOV.U32 R29, RZ, RZ, R33 ;  /* 0x000000ffff1d7224 */ /* 0x010fe200078e0021 */
[----:B------:R0:W-:Y:S01]  /*47d0*/  @P4 STG.E desc[UR16][R22.64], R35 ;  /* 0x0000002316004986 */ /* 0x0001e2000c101910 */
[----:B------:R-:W-:-:S04]  /*47e0*/  IADD3 R32, P5, R30, R12, RZ ;  /* 0x0000000c1e207210 */ /* 0x000fc80007fbe0ff */
[----:B------:R-:W-:Y:S09]  /*47f0*/  @!P1 BRA `(.L_x_95) ;  /* 0x0000000000049947 */ /* 0x000ff20003800000 */
[----:B------:R1:W5:Y:S02]  /*4800*/  LDG.E.LTC128B R29, desc[UR16][R26.64] ;  /* 0x000000101a1d7981 */ /* 0x000364000c1e1920 */
.L_x_95:
[----:B------:R-:W-:Y:S05]  /*4810*/  BSYNC B1 ;  /* 0x0000000000017941 */ /* 0x000fea0003800000 */
.L_x_94:
[----:B0----5:R-:W-:Y:S01]  /*4820*/  FMUL R23, R29, R14 ;  /* 0x0000000e1d177220 */ /* 0x021fe20000400000 */
        /* <DEDUP_REMOVED lines=11> */
.L_x_97:
[----:B------:R-:W-:Y:S05]  /*48e0*/  BSYNC B1 ;  /* 0x0000000000017941 */ /* 0x000fea0003800000 */
.L_x_96:
[----:B------:R-:W-:Y:S01]  /*48f0*/  ISETP.GT.AND P1, PT, R9, 0x49, PT ;  /* 0x000000490900780c */ /* 0x000fe20003f24270 */
[----:B-----5:R-:W-:Y:S01]  /*4900*/  FMUL R29, R31, R14 ;  /* 0x0000000e1f1d7220 */ /* 0x020fe20000400000 */
[----:B0-----:R-:W-:Y:S01]  /*4910*/  IADD3.X R27, R19, R7, RZ, P5, !PT ;  /* 0x00000007131b7210 */ /* 0x001fe20002ffe4ff */
[----:B------:R-:W-:Y:S01]  /*4920*/  BSSY B1, `(.L_x_98) ;  /* 0x000000a000017945 */ /* 0x000fe20003800000 */
[----:B------:R-:W-:Y:S01]  /*4930*/  ISETP.GT.AND P5, PT, R15, RZ, P1 ;  /* 0x000000ff0f00720c */ /* 0x000fe20000fa4270 */
[----:B------:R-:W-:Y:S01]  /*4940*/  FFMA R35, R108, R13, R29 ;  /* 0x0000000d6c237223 */ /* 0x000fe2000000001d */
[----:B------:R-:W-:Y:S01]  /*4950*/  IADD3 R30, P6, R24, R6, RZ ;  /* 0x00000006181e7210 */ /* 0x000fe20007fde0ff */
[----:B------:R-:W-:-:S03]  /*4960*/  IMAD.MOV.U32 R33, RZ, RZ, R31 ;  /* 0x000000ffff217224 */ /* 0x000fc600078e001f */
[----:B------:R0:W-:Y:S01]  /*4970*/  @P4 STG.E desc[UR16][R26.64], R35 ;  /* 0x000000231a004986 */ /* 0x0001e2000c101910 */
[----:B------:R-:W-:-:S04]  /*4980*/  IADD3 R28, P4, R20, UR9, RZ ;  /* 0x00000009141c7c10 */ /* 0x000fc8000ff9e0ff */
[----:B------:R-:W-:Y:S02]  /*4990*/  IADD3.X R29, R21, UR10, RZ, P4, !PT ;  /* 0x0000000a151d7c10 */ /* 0x000fe4000a7fe4ff */
[----:B------:R-:W-:Y:S07]  /*49a0*/  @!P5 BRA `(.L_x_99) ;  /* 0x000000000004d947 */ /* 0x000fee0003800000 */
[----:B------:R4:W5:Y:S02]  /*49b0*/  LDG.E.LTC128B R33, desc[UR16][R28.64] ;  /* 0x000000101c217981 */ /* 0x000964000c1e1920 */
.L_x_99:
[----:B------:R-:W-:Y:S05]  /*49c0*/  BSYNC B1 ;  /* 0x0000000000017941 */ /* 0x000fea0003800000 */
.L_x_98:
        /* <DEDUP_REMOVED lines=10> */
.L_x_101:
[----:B------:R-:W-:Y:S05]  /*4a70*/  BSYNC B1 ;  /* 0x0000000000017941 */ /* 0x000fea0003800000 */
.L_x_100:
        /* <DEDUP_REMOVED lines=14> */
.L_x_103:
[----:B------:R-:W-:Y:S05]  /*4b60*/  BSYNC B1 ;  /* 0x0000000000017941 */ /* 0x000fea0003800000 */
.L_x_102:
        /* <DEDUP_REMOVED lines=12> */
.L_x_105:
[----:B------:R-:W-:Y:S05]  /*4c30*/  BSYNC B1 ;  /* 0x0000000000017941 */ /* 0x000fea0003800000 */
.L_x_104:
        /* <DEDUP_REMOVED lines=13> */
.L_x_107:
[----:B------:R-:W-:Y:S05]  /*4d10*/  BSYNC B1 ;  /* 0x0000000000017941 */ /* 0x000fea0003800000 */
.L_x_106:
        /* <DEDUP_REMOVED lines=10> */
.L_x_109:
[----:B------:R-:W-:Y:S05]  /*4dc0*/  BSYNC B1 ;  /* 0x0000000000017941 */ /* 0x000fea0003800000 */
.L_x_108:
        /* <DEDUP_REMOVED lines=14> */
.L_x_111:
[----:B------:R-:W-:Y:S05]  /*4eb0*/  BSYNC B1 ;  /* 0x0000000000017941 */ /* 0x000fea0003800000 */
.L_x_110:
        /* <DEDUP_REMOVED lines=12> */
.L_x_113:
[----:B------:R-:W-:Y:S05]  /*4f80*/  BSYNC B1 ;  /* 0x0000000000017941 */ /* 0x000fea0003800000 */
.L_x_112:
        /* <DEDUP_REMOVED lines=13> */
.L_x_115:
[----:B------:R-:W-:Y:S05]  /*5060*/  BSYNC B1 ;  /* 0x0000000000017941 */ /* 0x000fea0003800000 */
.L_x_114:
        /* <DEDUP_REMOVED lines=10> */
.L_x_117:
[----:B------:R-:W-:Y:S05]  /*5110*/  BSYNC B1 ;  /* 0x0000000000017941 */ /* 0x000fea0003800000 */
.L_x_116:
        /* <DEDUP_REMOVED lines=14> */
.L_x_119:
[----:B------:R-:W-:Y:S05]  /*5200*/  BSYNC B1 ;  /* 0x0000000000017941 */ /* 0x000fea0003800000 */
.L_x_118:
        /* <DEDUP_REMOVED lines=12> */
.L_x_121:
[----:B------:R-:W-:Y:S05]  /*52d0*/  BSYNC B1 ;  /* 0x0000000000017941 */ /* 0x000fea0003800000 */
.L_x_120:
        /* <DEDUP_REMOVED lines=13> */
.L_x_123:
[----:B------:R-:W-:Y:S05]  /*53b0*/  BSYNC B1 ;  /* 0x0000000000017941 */ /* 0x000fea0003800000 */
.L_x_122:
        /* <DEDUP_REMOVED lines=10> */
.L_x_125:
[----:B------:R-:W-:Y:S05]  /*5460*/  BSYNC B1 ;  /* 0x0000000000017941 */ /* 0x000fea0003800000 */
.L_x_124:
        /* <DEDUP_REMOVED lines=14> */
.L_x_127:
[----:B------:R-:W-:Y:S05]  /*5550*/  BSYNC B1 ;  /* 0x0000000000017941 */ /* 0x000fea0003800000 */
.L_x_126:
        /* <DEDUP_REMOVED lines=12> */
.L_x_129:
[----:B------:R-:W-:Y:S05]  /*5620*/  BSYNC B1 ;  /* 0x0000000000017941 */ /* 0x000fea0003800000 */
.L_x_128:
        /* <DEDUP_REMOVED lines=13> */
.L_x_131:
[----:B------:R-:W-:Y:S05]  /*5700*/  BSYNC B1 ;  /* 0x0000000000017941 */ /* 0x000fea0003800000 */
.L_x_130:
        /* <DEDUP_REMOVED lines=10> */
.L_x_133:
[----:B------:R-:W-:Y:S05]  /*57b0*/  BSYNC B1 ;  /* 0x0000000000017941 */ /* 0x000fea0003800000 */
.L_x_132:
        /* <DEDUP_REMOVED lines=14> */
.L_x_135:
[----:B------:R-:W-:Y:S05]  /*58a0*/  BSYNC B1 ;  /* 0x0000000000017941 */ /* 0x000fea0003800000 */
.L_x_134:
        /* <DEDUP_REMOVED lines=12> */
.L_x_137:
[----:B------:R-:W-:Y:S05]  /*5970*/  BSYNC B1 ;  /* 0x0000000000017941 */ /* 0x000fea0003800000 */
.L_x_136:
[----:B------:R-:W-:Y:S01]  /*5980*/  ISETP.GT.AND P2, PT, R9, 0x71, PT ;  /* 0x000000710900780c */ /* 0x000fe20003f44270 */
[----:B-----5:R-:W-:Y:S01]  /*5990*/  FMUL R21, R25, R14 ;  /* 0x0000000e19157220 */ /* 0x020fe20000400000 */
[----:B0-----:R-:W-:Y:S01]  /*59a0*/  IMAD.X R19, R27, 0x1, R7, P5 ;  /* 0x000000011b137824 */ /* 0x001fe200028e0607 */
        /* <DEDUP_REMOVED lines=10> */
.L_x_139:
[----:B------:R-:W-:Y:S05]  /*5a50*/  BSYNC B1 ;  /* 0x0000000000017941 */ /* 0x000fea0003800000 */
.L_x_138:
        /* <DEDUP_REMOVED lines=10> */
.L_x_141:
[----:B------:R-:W-:Y:S05]  /*5b00*/  BSYNC B1 ;  /* 0x0000000000017941 */ /* 0x000fea0003800000 */
.L_x_140:
        /* <DEDUP_REMOVED lines=14> */
.L_x_143:
[----:B------:R-:W-:Y:S05]  /*5bf0*/  BSYNC B1 ;  /* 0x0000000000017941 */ /* 0x000fea0003800000 */
.L_x_142:
[----:B0----5:R-:W-:Y:S01]  /*5c00*/  FMUL R23, R29, R14 ;  /* 0x0000000e1d177220 */ /* 0x021fe20000400000 */
[----:B------:R-:W-:Y:S01]  /*5c10*/  IMAD.X R33, R31, 0x1, R11, P5 ;  /* 0x000000011f217824 */ /* 0x000fe200028e060b */
[----:B------:R-:W-:Y:S01]  /*5c20*/  ISETP.GT.AND P6, PT, R15, RZ, P1 ;  /* 0x000000ff0f00720c */ /* 0x000fe20000fc4270 */
[----:B------:R-:W-:Y:S01]  /*5c30*/  BSSY B1, `(.L_x_144) ;  /* 0x0000008000017945 */ /* 0x000fe20003800000 */
[----:B------:R-:W-:Y:S01]  /*5c40*/  FFMA R23, R154, R13, R23 ;  /* 0x0000000d9a177223 */ /* 0x000fe20000000017 */
[----:B-1----:R-:W-:-:S04]  /*5c50*/  IADD3 R26, P4, R18, R6, RZ ;  /* 0x00000006121a7210 */ /* 0x002fc80007f9e0ff */
[----:B------:R0:W-:Y:S06]  /*5c60*/  @P2 STG.E desc[UR16][R32.64], R23 ;  /* 0x0000001720002986 */ /* 0x0001ec000c101910 */
[----:B------:R-:W-:Y:S05]  /*5c70*/  @!P6 BRA `(.L_x_145) ;  /* 0x00000000000ce947 */ /* 0x000fea0003800000 */
[----:B------:R-:W-:-:S04]  /*5c80*/  IADD3 R22, P2, R16, UR9, RZ ;  /* 0x0000000910167c10 */ /* 0x000fc8000ff5e0ff */
[----:B0-----:R-:W-:-:S05]  /*5c90*/  IADD3.X R23, R17, UR10, RZ, P2, !PT ;  /* 0x0000000a11177c10 */ /* 0x001fca00097fe4ff */
[----:B------:R1:W5:Y:S04]  /*5ca0*/  LDG.E.LTC128B R29, desc[UR16][R22.64] ;  /* 0x00000010161d7981 */ /* 0x000368000c1e1920 */
.L_x_145:
[----:B------:R-:W-:Y:S05]  /*5cb0*/  BSYNC B1 ;  /* 0x0000000000017941 */ /* 0x000fea0003800000 */
.L_x_144:
[----:B------:R-:W-:Y:S01]  /*5cc0*/  ISETP.GT.AND P2, PT, R9, 0x79, PT ;  /* 0x000000790900780c */ /* 0x000fe20003f44270 */
[----:B01---5:R-:W-:Y:S01]  /*5cd0*/  FMUL R23, R29, R14 ;  /* 0x0000000e1d177220 */ /* 0x023fe20000400000 */
[----:B------:R-:W-:Y:S01]  /*5ce0*/  IMAD.X R27, R19, 0x1, R7, P4 ;  /* 0x00000001131b7824 */ /* 0x000fe200020e0607 */
[----:B------:R-:W-:Y:S01]  /*5cf0*/  BSSY B1, `(.L_x_146) ;  /* 0x0000009000017945 */ /* 0x000fe20003800000 */
[----:B------:R-:W-:Y:S01]  /*5d00*/  ISETP.GT.AND P5, PT, R15, RZ, P2 ;  /* 0x000000ff0f00720c */ /* 0x000fe200017a4270 */
[----:B------:R-:W-:Y:S01]  /*5d10*/  FFMA R9, R156, R13, R23 ;  /* 0x0000000d9c097223 */ /* 0x000fe20000000017 */
[----:B------:R-:W-:-:S04]  /*5d20*/  IADD3 R6, P4, R24, R6, RZ ;  /* 0x0000000618067210 */ /* 0x000fc80007f9e0ff */
[----:B------:R0:W-:Y:S01]  /*5d30*/  @P6 STG.E desc[UR16][R26.64], R9 ;  /* 0x000000091a006986 */ /* 0x0001e2000c101910 */
[----:B------:R-:W-:-:S04]  /*5d40*/  IADD3 R22, P6, R20, UR9, RZ ;  /* 0x0000000914167c10 */ /* 0x000fc8000ffde0ff */
[----:B------:R-:W-:Y:S02]  /*5d50*/  IADD3.X R23, R21, UR10, RZ, P6, !PT ;  /* 0x0000000a15177c10 */ /* 0x000fe4000b7fe4ff */
[----:B------:R-:W-:Y:S07]  /*5d60*/  @!P5 BRA `(.L_x_147) ;  /* 0x000000000004d947 */ /* 0x000fee0003800000 */
[----:B------:R1:W5:Y:S02]  /*5d70*/  LDG.E.LTC128B R29, desc[UR16][R22.64] ;  /* 0x00000010161d7981 */ /* 0x000364000c1e1920 */
.L_x_147:
[----:B------:R-:W-:Y:S05]  /*5d80*/  BSYNC B1 ;  /* 0x0000000000017941 */ /* 0x000fea0003800000 */
.L_x_146:
[----:B0----5:R-:W-:Y:S01]  /*5d90*/  FMUL R9, R29, R14 ;  /* 0x0000000e1d097220 */ /* 0x021fe20000400000 */
[----:B------:R-:W-:Y:S01]  /*5da0*/  IMAD.X R7, R25, 0x1, R7, P4 ;  /* 0x0000000119077824 */ /* 0x000fe200020e0607 */
[----:B------:R-:W-:Y:S01]  /*5db0*/  ISETP.GT.AND P1, PT, R15, 0x8, P1 ;  /* 0x000000080f00780c */ /* 0x000fe20000f24270 */
[----:B------:R-:W-:Y:S01]  /*5dc0*/  BSSY B1, `(.L_x_148) ;  /* 0x0000008000017945 */ /* 0x000fe20003800000 */
[----:B------:R-:W-:Y:S01]  /*5dd0*/  FFMA R9, R158, R13, R9 ;  /* 0x0000000d9e097223 */ /* 0x000fe20000000009 */
[----:B---3--:R-:W-:Y:S02]  /*5de0*/  IADD3 R16, P4, R16, UR6, RZ ;  /* 0x0000000610107c10 */ /* 0x008fe4000ff9e0ff */
[----:B-1----:R-:W-:Y:S02]  /*5df0*/  IADD3 R22, P6, R18, R12, RZ ;  /* 0x0000000c12167210 */ /* 0x002fe40007fde0ff */
[----:B------:R0:W-:Y:S01]  /*5e00*/  @P5 STG.E desc[UR16][R6.64], R9 ;  /* 0x0000000906005986 */ /* 0x0001e2000c101910 */
[----:B------:R-:W-:-:S05]  /*5e10*/  IADD3.X R17, R17, UR7, RZ, P4, !PT ;  /* 0x0000000711117c10 */ /* 0x000fca000a7fe4ff */
[----:B------:R-:W-:Y:S05]  /*5e20*/  @!P1 BRA `(.L_x_149) ;  /* 0x0000000000049947 */ /* 0x000fea0003800000 */
[----:B------:R1:W5:Y:S02]  /*5e30*/  LDG.E.LTC128B R29, desc[UR16][R16.64] ;  /* 0x00000010101d7981 */ /* 0x000364000c1e1920 */
.L_x_149:
[----:B------:R-:W-:Y:S05]  /*5e40*/  BSYNC B1 ;  /* 0x0000000000017941 */ /* 0x000fea0003800000 */
.L_x_148:
[----:B------:R-:W-:Y:S01]  /*5e50*/  ISETP.GT.AND P2, PT, R15, 0x8, P2 ;  /* 0x000000080f00780c */ /* 0x000fe20001744270 */
[----:B0----5:R-:W-:Y:S01]  /*5e60*/  FMUL R7, R29, R14 ;  /* 0x0000000e1d077220 */ /* 0x021fe20000400000 */
[----:B------:R-:W-:Y:S01]  /*5e70*/  IMAD.X R23, R19, 0x1, R11, P6 ;  /* 0x0000000113177824 */ /* 0x000fe200030e060b */
[----:B------:R-:W-:Y:S02]  /*5e80*/  BSSY B1, `(.L_x_150) ;  /* 0x0000007000017945 */ /* 0x000fe40003800000 */
[----:B------:R-:W-:-:S05]  /*5e90*/  FFMA R9, R160, R13, R7 ;  /* 0x0000000da0097223 */ /* 0x000fca0000000007 */
[----:B------:R0:W-:Y:S01]  /*5ea0*/  @P1 STG.E desc[UR16][R22.64], R9 ;  /* 0x0000000916001986 */ /* 0x0001e2000c101910 */
[----:B------:R-:W-:-:S04]  /*5eb0*/  IADD3 R6, P1, R20, UR6, RZ ;  /* 0x0000000614067c10 */ /* 0x000fc8000ff3e0ff */
[----:B------:R-:W-:Y:S01]  /*5ec0*/  IADD3.X R7, R21, UR7, RZ, P1, !PT ;  /* 0x0000000715077c10 */ /* 0x000fe20008ffe4ff */
[----:B------:R-:W-:Y:S08]  /*5ed0*/  @!P2 BRA `(.L_x_151) ;  /* 0x000000000004a947 */ /* 0x000ff00003800000 */
[----:B------:R3:W5:Y:S02]  /*5ee0*/  LDG.E.LTC128B R29, desc[UR16][R6.64] ;  /* 0x00000010061d7981 */ /* 0x000764000c1e1920 */
.L_x_151:
[----:B------:R-:W-:Y:S05]  /*5ef0*/  BSYNC B1 ;  /* 0x0000000000017941 */ /* 0x000fea0003800000 */
.L_x_150:
[----:B------:R-:W-:Y:S05]  /*5f00*/  @!P2 BRA `(.L_x_152) ;  /* 0x000000140094a947 */ /* 0x000fea0003800000 */
[----:B---3--:R-:W-:Y:S01]  /*5f10*/  IADD3 R6, P1, R24, R12, RZ ;  /* 0x0000000c18067210 */ /* 0x008fe20007f3e0ff */
[----:B-----5:R-:W-:-:S04]  /*5f20*/  FMUL R29, R29, R14 ;  /* 0x0000000e1d1d7220 */ /* 0x020fc80000400000 */
[----:B------:R-:W-:Y:S02]  /*5f30*/  IMAD.X R7, R25, 0x1, R11, P1 ;  /* 0x0000000119077824 */ /* 0x000fe400008e060b */
[----:B------:R-:W-:-:S05]  /*5f40*/  FFMA R29, R162, R13, R29 ;  /* 0x0000000da21d7223 */ /* 0x000fca000000001d */
[----:B------:R4:W-:Y:S01]  /*5f50*/  STG.E desc[UR16][R6.64], R29 ;  /* 0x0000001d06007986 */ /* 0x0009e2000c101910 */
[----:B------:R-:W-:Y:S05]  /*5f60*/  BRA `(.L_x_152) ;  /* 0x00000014007c7947 */ /* 0x000fea0003800000 */
.L_x_29:
[----:B------:R-:W-:Y:S01]  /*5f70*/  ISETP.GT.AND P4, PT, R9, 0x1, PT ;  /* 0x000000010900780c */ /* 0x000fe20003f84270 */
[----:B------:R-:W-:Y:S01]  /*5f80*/  ULDC.64 UR6, c[0x0][0x6c0] ;  /* 0x0001b00000067ab9 */ /* 0x000fe20000000a00 */
[-C--:B------:R-:W-:Y:S01]  /*5f90*/  FMUL R19, R19, R13.reuse ;  /* 0x0000000d13137220 */ /* 0x080fe20000400000 */
[----:B------:R-:W-:Y:S01]  /*5fa0*/  LEA R24, P6, R36, UR6, 0x2 ;  /* 0x0000000624187c11 */ /* 0x000fe2000f8c10ff */
[-C--:B------:R-:W-:Y:S01]  /*5fb0*/  FMUL R7, R196, R13.reuse ;  /* 0x0000000dc4077220 */ /* 0x080fe20000400000 */
[----:B------:R-:W-:Y:S01]  /*5fc0*/  ISETP.GT.AND P2, PT, R15, RZ, P4 ;  /* 0x000000ff0f00720c */ /* 0x000fe20002744270 */
[-C--:B------:R-:W-:Y:S01]  /*5fd0*/  FMUL R93, R93, R13.reuse ;  /* 0x0000000d5d5d7220 */ /* 0x080fe20000400000 */
[----:B------:R-:W-:Y:S01]  /*5fe0*/  LEA.HI.X R25, R36, UR7, R43, 0x2, P6 ;  /* 0x0000000724197c11 */ /* 0x000fe2000b0f142b */
[-C--:B------:R-:W-:Y:S01]  /*5ff0*/  FMUL R11, R198, R13.reuse ;  /* 0x0000000dc60b7220 */ /* 0x080fe20000400000 */
[CC--:B------:R-:W-:Y:S01]  /*6000*/  LEA R28, P6, R26.reuse, R24.reuse, 0x2 ;  /* 0x000000181a1c7211 */ /* 0x0c0fe200078c10ff */
[----:B------:R-:W-:Y:S01]  /*6010*/  FMUL R21, R21, R13 ;  /* 0x0000000d15157220 */ /* 0x000fe20000400000 */
[C---:B------:R-:W-:Y:S01]  /*6020*/  ISETP.GT.AND P1, PT, R15.reuse, 0x8, P1 ;  /* 0x000000080f00780c */ /* 0x040fe20000f24270 */
[----:B------:R0:W-:Y:S01]  /*6030*/  @P5 STG.E desc[UR16][R24.64], R19 ;  /* 0x0000001318005986 */ /* 0x0001e2000c101910 */
[--C-:B------:R-:W-:Y:S01]  /*6040*/  LEA.HI.X R29, R26, R25, R27.reuse, 0x2, P6 ;  /* 0x000000191a1d7211 */ /* 0x100fe200030f141b */
[-C--:B------:R-:W-:Y:S01]  /*6050*/  FMUL R17, R200, R13.reuse ;  /* 0x0000000dc8117220 */ /* 0x080fe20000400000 */
[C---:B------:R-:W-:Y:S01]  /*6060*/  SHF.L.U64.HI R27, R26.reuse, 0x5, R27 ;  /* 0x000000051a1b7819 */ /* 0x040fe2000001021b */
[----:B------:R-:W-:Y:S01]  /*6070*/  IMAD.SHL.U32 R26, R26, 0x20, RZ ;  /* 0x000000201a1a7824 */ /* 0x000fe200078e00ff */
[----:B------:R-:W-:Y:S01]  /*6080*/  ISETP.GT.AND P4, PT, R15, 0x8, P4 ;  /* 0x000000080f00780c */ /* 0x000fe20002784270 */
[----:B------:R1:W-:Y:S01]  /*6090*/  @P2 STG.E desc[UR16][R28.64], R7 ;  /* 0x000000071c002986 */ /* 0x0003e2000c101910 */
[----:B------:R-:W-:Y:S01]  /*60a0*/  ISETP.GT.AND P2, PT, R9, 0x8, PT ;  /* 0x000000080900780c */ /* 0x000fe20003f44270 */
[----:B------:R-:W-:Y:S01]  /*60b0*/  FMUL R23, R18, R13 ;  /* 0x0000000d12177220 */ /* 0x000fe20000400000 */
[----:B------:R-:W-:-:S02]  /*60c0*/  IADD3 R30, P5, R26, R24, RZ ;  /* 0x000000181a1e7210 */ /* 0x000fc40007fbe0ff */
[----:B------:R-:W-:Y:S01]  /*60d0*/  ISETP.GT.AND P6, PT, R15, RZ, P2 ;  /* 0x000000ff0f00720c */ /* 0x000fe200017c4270 */
[----:B------:R2:W-:Y:S01]  /*60e0*/  @P1 STG.E desc[UR16][R24.64+0x20], R93 ;  /* 0x0000205d18001986 */ /* 0x0005e2000c101910 */
[----:B------:R-:W-:Y:S01]  /*60f0*/  ISETP.GT.AND P1, PT, R9, 0x9, PT ;  /* 0x000000090900780c */ /* 0x000fe20003f24270 */
[----:B------:R-:W-:Y:S01]  /*6100*/  IMAD.X R31, R27, 0x1, R25, P5 ;  /* 0x000000011b1f7824 */ /* 0x000fe200028e0619 */
[----:B------:R-:W-:Y:S01]  /*6110*/  IADD3 R32, P5, R26, R28, RZ ;  /* 0x0000001c1a207210 */ /* 0x000fe20007fbe0ff */
[----:B0-----:R-:W-:Y:S01]  /*6120*/  FMUL R19, R192, R13 ;  /* 0x0000000dc0137220 */ /* 0x001fe20000400000 */
[C---:B------:R-:W-:Y:S01]  /*6130*/  ISETP.GT.AND P2, PT, R15.reuse, 0x8, P2 ;  /* 0x000000080f00780c */ /* 0x040fe20001744270 */
[----:B------:R0:W-:Y:S01]  /*6140*/  @P4 STG.E desc[UR16][R28.64+0x20], R11 ;  /* 0x0000200b1c004986 */ /* 0x0001e2000c101910 */
[----:B------:R-:W-:Y:S01]  /*6150*/  ISETP.GT.AND P4, PT, R15, RZ, P1 ;  /* 0x000000ff0f00720c */ /* 0x000fe20000f84270 */
[----:B------:R-:W-:Y:S01]  /*6160*/  IMAD.X R33, R27, 0x1, R29, P5 ;  /* 0x000000011b217824 */ /* 0x000fe200028e061d */
[----:B------:R-:W-:-:S03]  /*6170*/  ISETP.GT.AND P1, PT, R15, 0x8, P1 ;  /* 0x000000080f00780c */ /* 0x000fc60000f24270 */
[----:B------:R3:W-:Y:S01]  /*6180*/  @P6 STG.E desc[UR16][R30.64], R21 ;  /* 0x000000151e006986 */ /* 0x0007e2000c101910 */
[----:B-1----:R-:W-:-:S04]  /*6190*/  IADD3 R7, P6, R26, 0x20, RZ ;  /* 0x000000201a077810 */ /* 0x002fc80007fde0ff */
[----:B--2---:R-:W-:Y:S01]  /*61a0*/  IADD3 R24, P5, R7, R24, RZ ;  /* 0x0000001807187210 */ /* 0x004fe20007fbe0ff */
[----:B------:R-:W-:Y:S02]  /*61b0*/  IMAD.X R6, RZ, RZ, R27, P6 ;  /* 0x000000ffff067224 */ /* 0x000fe400030e061b */
[-C--:B0-----:R-:W-:Y:S01]  /*61c0*/  FMUL R11, R194, R13.reuse ;  /* 0x0000000dc20b7220 */ /* 0x081fe20000400000 */
[----:B------:R0:W-:Y:S01]  /*61d0*/  @P4 STG.E desc[UR16][R32.64], R17 ;  /* 0x0000001120004986 */ /* 0x0001e2000c101910 */
[----:B------:R-:W-:Y:S01]  /*61e0*/  ISETP.GT.AND P4, PT, R9, 0x10, PT ;  /* 0x000000100900780c */ /* 0x000fe20003f84270 */
[----:B------:R-:W-:Y:S01]  /*61f0*/  IMAD.X R25, R6, 0x1, R25, P5 ;  /* 0x0000000106197824 */ /* 0x000fe200028e0619 */
[----:B------:R-:W-:Y:S01]  /*6200*/  IADD3 R28, P5, R7, R28, RZ ;  /* 0x0000001c071c7210 */ /* 0x000fe20007fbe0ff */
[-C--:B---3--:R-:W-:Y:S01]  /*6210*/  FMUL R21, R188, R13.reuse ;  /* 0x0000000dbc157220 */ /* 0x088fe20000400000 */
[----:B------:R-:W-:Y:S02]  /*6220*/  IADD3 R34, P6, R26, R30, RZ ;  /* 0x0000001e1a227210 */ /* 0x000fe40007fde0ff */
[----:B------:R1:W-:Y:S01]  /*6230*/  @P2 STG.E desc[UR16][R24.64], R11 ;  /* 0x0000000b18002986 */ /* 0x0003e2000c101910 */
[----:B------:R-:W-:Y:S01]  /*6240*/  IMAD.X R29, R6, 0x1, R29, P5 ;  /* 0x00000001061d7824 */ /* 0x000fe200028e061d */
[----:B------:R-:W-:Y:S01]  /*6250*/  ISETP.GT.AND P5, PT, R15, RZ, P4 ;  /* 0x000000ff0f00720c */ /* 0x000fe200027a4270 */
[----:B------:R-:W-:Y:S01]  /*6260*/  IMAD.X R35, R27, 0x1, R31, P6 ;  /* 0x000000011b237824 */ /* 0x000fe200030e061f */
[----:B------:R-:W-:Y:S01]  /*6270*/  ISETP.GT.AND P2, PT, R9, 0x11, PT ;  /* 0x000000110900780c */ /* 0x000fe20003f44270 */
[----:B0-----:R-:W-:Y:S01]  /*6280*/  FMUL R17, R190, R13 ;  /* 0x0000000dbe117220 */ /* 0x001fe20000400000 */
[----:B------:R0:W-:Y:S01]  /*6290*/  @P1 STG.E desc[UR16][R28.64], R19 ;  /* 0x000000131c001986 */ /* 0x0001e2000c101910 */
[----:B------:R-:W-:-:S02]  /*62a0*/  IADD3 R36, P6, R26, R32, RZ ;  /* 0x000000201a247210 */ /* 0x000fc40007fde0ff */
[C---:B------:R-:W-:Y:S02]  /*62b0*/  ISETP.GT.AND P1, PT, R15.reuse, RZ, P2 ;  /* 0x000000ff0f00720c */ /* 0x040fe40001724270 */
[----:B------:R-:W-:Y:S01]  /*62c0*/  ISETP.GT.AND P4, PT, R15, 0x8, P4 ;  /* 0x000000080f00780c */ /* 0x000fe20002784270 */
[----:B------:R-:W-:Y:S01]  /*62d0*/  IMAD.X R37, R27, 0x1, R33, P6 ;  /* 0x000000011b257824 */ /* 0x000fe200030e0621 */
[----:B------:R-:W-:Y:S01]  /*62e0*/  ISETP.GT.AND P2, PT, R15, 0x8, P2 ;  /* 0x000000080f00780c */ /* 0x000fe20001744270 */
[-C--:B-1----:R-:W-:Y:S01]  /*62f0*/  FMUL R11, R186, R13.reuse ;  /* 0x0000000dba0b7220 */ /* 0x082fe20000400000 */
[----:B------:R1:W-:Y:S01]  /*6300*/  @P5 STG.E desc[UR16][R34.64], R17 ;  /* 0x0000001122005986 */ /* 0x0003e2000c101910 */
[----:B------:R-:W-:Y:S01]  /*6310*/  IADD3 R24, P5, R7, R30, RZ ;  /* 0x0000001e07187210 */ /* 0x000fe20007fbe0ff */
[----:B0-----:R-:W-:Y:S01]  /*6320*/  FMUL R19, R184, R13 ;  /* 0x0000000db8137220 */ /* 0x001fe20000400000 */
[----:B------:R-:W-:-:S03]  /*6330*/  IADD3 R30, P6, R26, R34, RZ ;  /* 0x000000221a1e7210 */ /* 0x000fc60007fde0ff */
[C---:B------:R-:W-:Y:S01]  /*6340*/  IMAD.X R25, R6.reuse, 0x1, R31, P5 ;  /* 0x0000000106197824 */ /* 0x040fe200028e061f */
[----:B------:R0:W-:Y:S01]  /*6350*/  @P1 STG.E desc[UR16][R36.64], R21 ;  /* 0x0000001524001986 */ /* 0x0001e2000c101910 */
[----:B------:R-:W-:Y:S01]  /*6360*/  IADD3 R28, P5, R7, R32, RZ ;  /* 0x00000020071c7210 */ /* 0x000fe20007fbe0ff */
[----:B------:R-:W-:Y:S01]  /*6370*/  IMAD.X R31, R27, 0x1, R35, P6 ;  /* 0x000000011b1f7824 */ /* 0x000fe200030e0623 */
[----:B------:R-:W-:Y:S01]  /*6380*/  ISETP.GT.AND P1, PT, R9, 0x18, PT ;  /* 0x000000180900780c */ /* 0x000fe20003f24270 */
[----:B------:R2:W-:Y:S01]  /*6390*/  @P4 STG.E desc[UR16][R24.64], R11 ;  /* 0x0000000b18004986 */ /* 0x0005e2000c101910 */
[----:B------:R-:W-:Y:S01]  /*63a0*/  IADD3.X R29, R6, R33, RZ, P5, !PT ;  /* 0x00000021061d7210 */ /* 0x000fe20002ffe4ff */
[-C--:B-1----:R-:W-:Y:S01]  /*63b0*/  FMUL R17, R180, R13.reuse ;  /* 0x0000000db4117220 */ /* 0x082fe20000400000 */
[----:B------:R-:W-:Y:S02]  /*63c0*/  ISETP.GT.AND P5, PT, R15, RZ, P1 ;  /* 0x000000ff0f00720c */ /* 0x000fe40000fa4270 */
[----:B------:R-:W-:Y:S01]  /*63d0*/  ISETP.GT.AND P4, PT, R9, 0x19, PT ;  /* 0x000000190900780c */ /* 0x000fe20003f84270 */
[----:B------:R1:W-:Y:S01]  /*63e0*/  @P2 STG.E desc[UR16][R28.64], R19 ;  /* 0x000000131c002986 */ /* 0x0003e2000c101910 */
[----:B------:R-:W-:Y:S01]  /*63f0*/  IADD3 R32, P6, R26, R36, RZ ;  /* 0x000000241a207210 */ /* 0x000fe20007fde0ff */
[----:B0-----:R-:W-:Y:S01]  /*6400*/  FMUL R21, R182, R13 ;  /* 0x0000000db6157220 */ /* 0x001fe20000400000 */
[----:B------:R-:W-:-:S02]  /*6410*/  ISETP.GT.AND P2, PT, R15, RZ, P4 ;  /* 0x000000ff0f00720c */ /* 0x000fc40002744270 */
[----:B------:R-:W-:Y:S01]  /*6420*/  ISETP.GT.AND P1, PT, R15, 0x8, P1 ;  /* 0x000000080f00780c */ /* 0x000fe20000f24270 */
[----:B------:R-:W-:Y:S01]  /*6430*/  IMAD.X R33, R27, 0x1, R37, P6 ;  /* 0x000000011b217824 */ /* 0x000fe200030e0625 */
[----:B------:R-:W-:Y:S01]  /*6440*/  ISETP.GT.AND P4, PT, R15, 0x8, P4 ;  /* 0x000000080f00780c */ /* 0x000fe20002784270 */
[-C--:B--2---:R-:W-:Y:S02]  /*6450*/  FMUL R11, R176, R13.reuse ;  /* 0x0000000db00b7220 */ /* 0x084fe40000400000 */
[----:B------:R0:W-:Y:S01]  /*6460*/  @P5 STG.E desc[UR16][R30.64], R17 ;  /* 0x000000111e005986 */ /* 0x0001e2000c101910 */
[----:B------:R-:W-:Y:S01]  /*6470*/  IADD3 R24, P5, R7, R34, RZ ;  /* 0x0000002207187210 */ /* 0x000fe20007fbe0ff */
[----:B-1----:R-:W-:Y:S01]  /*6480*/  FMUL R19, R178, R13 ;  /* 0x0000000db2137220 */ /* 0x002fe20000400000 */
[----:B------:R-:W-:-:S03]  /*6490*/  IADD3 R34, P6, R26, R30, RZ ;  /* 0x0000001e1a227210 */ /* 0x000fc60007fde0ff */
[----:B------:R-:W-:Y:S01]  /*64a0*/  IMAD.X R25, R6, 0x1, R35, P5 ;  /* 0x0000000106197824 */ /* 0x000fe200028e0623 */
[----:B------:R-:W-:Y:S01]  /*64b0*/  IADD3 R28, P5, R7, R36, RZ ;  /* 0x00000024071c7210 */ /* 0x000fe20007fbe0ff */
[----:B------:R1:W-:Y:S01]  /*64c0*/  @P2 STG.E desc[UR16][R32.64], R21 ;  /* 0x0000001520002986 */ /* 0x0003e2000c101910 */
[----:B------:R-:W-:Y:S01]  /*64d0*/  ISETP.GT.AND P2, PT, R9, 0x20, PT ;  /* 0x000000200900780c */ /* 0x000fe20003f44270 */
[----:B------:R-:W-:Y:S01]  /*64e0*/  IMAD.X R35, R27, 0x1, R31, P6 ;  /* 0x000000011b237824 */ /* 0x000fe200030e061f */
[----:B------:R-:W-:Y:S01]  /*64f0*/  IADD3 R36, P6, R26, R32, RZ ;  /* 0x000000201a247210 */ /* 0x000fe20007fde0ff */
[----:B------:R-:W-:Y:S01]  /*6500*/  IMAD.X R29, R6, 0x1, R37, P5 ;  /* 0x00000001061d7824 */ /* 0x000fe200028e0625 */
[----:B------:R-:W-:Y:S01]  /*6510*/  ISETP.GT.AND P5, PT, R15, RZ, P2 ;  /* 0x000000ff0f00720c */ /* 0x000fe200017a4270 */
[----:B------:R2:W-:Y:S01]  /*6520*/  @P1 STG.E desc[UR16][R24.64], R11 ;  /* 0x0000000b18001986 */ /* 0x0005e2000c101910 */
[----:B------:R-:W-:Y:S01]  /*6530*/  ISETP.GT.AND P1, PT, R9, 0x21, PT ;  /* 0x000000210900780c */ /* 0x000fe20003f24270 */
[-C--:B0-----:R-:W-:Y:S01]  /*6540*/  FMUL R17, R172, R13.reuse ;  /* 0x0000000dac117220 */ /* 0x081fe20000400000 */
[C---:B------:R-:W-:Y:S01]  /*6550*/  ISETP.GT.AND P2, PT, R15.reuse, 0x8, P2 ;  /* 0x000000080f00780c */ /* 0x040fe20001744270 */
[----:B------:R0:W-:Y:S01]  /*6560*/  @P4 STG.E desc[UR16][R28.64], R19 ;  /* 0x000000131c004986 */ /* 0x0001e2000c101910 */
[----:B------:R-:W-:Y:S01]  /*6570*/  ISETP.GT.AND P4, PT, R15, RZ, P1 ;  /* 0x000000ff0f00720c */ /* 0x000fe20000f84270 */
[----:B-1----:R-:W-:Y:S01]  /*6580*/  FMUL R21, R174, R13 ;  /* 0x0000000dae157220 */ /* 0x002fe20000400000 */
[----:B------:R-:W-:Y:S01]  /*6590*/  IMAD.X R37, R27, 0x1, R33, P6 ;  /* 0x000000011b257824 */ /* 0x000fe200030e0621 */
[----:B------:R-:W-:-:S04]  /*65a0*/  ISETP.GT.AND P1, PT, R15, 0x8, P1 ;  /* 0x000000080f00780c */ /* 0x000fc80000f24270 */
[----:B------:R1:W-:Y:S01]  /*65b0*/  @P5 STG.E desc[UR16][R34.64], R17 ;  /* 0x0000001122005986 */ /* 0x0003e2000c101910 */
[C---:B--2---:R-:W-:Y:S01]  /*65c0*/  IADD3 R24, P5, R7.reuse, R30, RZ ;  /* 0x0000001e07187210 */ /* 0x044fe20007fbe0ff */
[-C--:B------:R-:W-:Y:S01]  /*65d0*/  FMUL R11, R168, R13.reuse ;  /* 0x0000000da80b7220 */ /* 0x080fe20000400000 */
[----:B------:R-:W-:Y:S01]  /*65e0*/  IADD3 R30, P6, R26, R34, RZ ;  /* 0x000000221a1e7210 */ /* 0x000fe20007fde0ff */
[-C--:B0-----:R-:W-:Y:S02]  /*65f0*/  FMUL R19, R170, R13.reuse ;  /* 0x0000000daa137220 */ /* 0x081fe40000400000 */
        /* <DEDUP_REMOVED lines=10> */
[-C--:B-1----:R-:W-:Y:S01]  /*66a0*/  FMUL R17, R166, R13.reuse ;  /* 0x0000000da6117220 */ /* 0x082fe20000400000 */
[C---:B------:R-:W-:Y:S01]  /*66b0*/  ISETP.GT.AND P4, PT, R15.reuse, 0x8, P4 ;  /* 0x000000080f00780c */ /* 0x040fe20002784270 */
[----:B------:R1:W-:Y:S01]  /*66c0*/  @P1 STG.E desc[UR16][R28.64], R19 ;  /* 0x000000131c001986 */ /* 0x0003e2000c101910 */
[----:B------:R-:W-:Y:S01]  /*66d0*/  ISETP.GT.AND P1, PT, R15, RZ, P2 ;  /* 0x000000ff0f00720c */ /* 0x000fe20001724270 */
[----:B0-----:R-:W-:Y:S01]  /*66e0*/  FMUL R21, R164, R13 ;  /* 0x0000000da4157220 */ /* 0x001fe20000400000 */
[----:B------:R-:W-:Y:S01]  /*66f0*/  IMAD.X R33, R27, 0x1, R37, P6 ;  /* 0x000000011b217824 */ /* 0x000fe200030e0625 */
[----:B------:R-:W-:-:S04]  /*6700*/  ISETP.GT.AND P2, PT, R15, 0x8, P2 ;  /* 0x000000080f00780c */ /* 0x000fc80001744270 */
[----:B------:R0:W-:Y:S01]  /*6710*/  @P5 STG.E desc[UR16][R30.64], R17 ;  /* 0x000000111e005986 */ /* 0x0001e2000c101910 */
[----:B--2---:R-:W-:Y:S01]  /*6720*/  IADD3 R24, P5, R7, R34, RZ ;  /* 0x0000002207187210 */ /* 0x004fe20007fbe0ff */
[----:B------:R-:W-:Y:S01]  /*6730*/  FMUL R11, R16, R13 ;  /* 0x0000000d100b7220 */ /* 0x000fe20000400000 */
[----:B------:R-:W-:-:S03]  /*6740*/  IADD3 R16, P6, R26, R30, RZ ;  /* 0x0000001e1a107210 */ /* 0x000fc60007fde0ff */
[----:B------:R-:W-:Y:S01]  /*6750*/  IMAD.X R25, R6, 0x1, R35, P5 ;  /* 0x0000000106197824 */ /* 0x000fe200028e0623 */
[----:B-1----:R-:W-:Y:S01]  /*6760*/  IADD3 R28, P5, R7, R36, RZ ;  /* 0x00000024071c7210 */ /* 0x002fe20007fbe0ff */
[----:B------:R-:W-:Y:S01]  /*6770*/  @P1 STG.E desc[UR16][R32.64], R21 ;  /* 0x0000001520001986 */ /* 0x000fe2000c101910 */
[----:B------:R-:W-:Y:S01]  /*6780*/  ISETP.GT.AND P1, PT, R9, 0x30, PT ;  /* 0x000000300900780c */ /* 0x000fe20003f24270 */
[-C--:B------:R-:W-:Y:S02]  /*6790*/  FMUL R35, R20, R13.reuse ;  /* 0x0000000d14237220 */ /* 0x080fe40000400000 */
[----:B------:R-:W-:Y:S01]  /*67a0*/  IMAD.X R29, R6, 0x1, R37, P5 ;  /* 0x00000001061d7824 */ /* 0x000fe200028e0625 */
[----:B------:R-:W-:Y:S01]  /*67b0*/  ISETP.GT.AND P5, PT, R15, RZ, P1 ;  /* 0x000000ff0f00720c */ /* 0x000fe20000fa4270 */
[----:B------:R1:W-:Y:S01]  /*67c0*/  @P4 STG.E desc[UR16][R24.64], R11 ;  /* 0x0000000b18004986 */ /* 0x0003e2000c101910 */
[----:B------:R-:W-:Y:S01]  /*67d0*/  ISETP.GT.AND P4, PT, R9, 0x31, PT ;  /* 0x000000310900780c */ /* 0x000fe20003f84270 */
[----:B0-----:R-:W-:Y:S01]  /*67e0*/  IMAD.X R17, R27, 0x1, R31, P6 ;  /* 0x000000011b117824 */ /* 0x001fe200030e061f */
[----:B------:R-:W-:Y:S01]  /*67f0*/  IADD3 R18, P6, R26, R32, RZ ;  /* 0x000000201a127210 */ /* 0x000fe20007fde0ff */
[----:B------:R0:W-:Y:S01]  /*6800*/  @P2 STG.E desc[UR16][R28.64], R23 ;  /* 0x000000171c002986 */ /* 0x0001e2000c101910 */
[C---:B------:R-:W-:Y:S01]  /*6810*/  ISETP.GT.AND P2, PT, R15.reuse, RZ, P4 ;  /* 0x000000ff0f00720c */ /* 0x040fe20002744270 */
[----:B------:R-:W-:Y:S01]  /*6820*/  FMUL R37, R22, R13 ;  /* 0x0000000d16257220 */ /* 0x000fe20000400000 */
[----:B------:R-:W-:Y:S01]  /*6830*/  ISETP.GT.AND P1, PT, R15, 0x8, P1 ;  /* 0x000000080f00780c */ /* 0x000fe20000f24270 */
[----:B------:R-:W-:Y:S01]  /*6840*/  IMAD.X R19, R27, 0x1, R33, P6 ;  /* 0x000000011b137824 */ /* 0x000fe200030e0621 */
[----:B------:R-:W-:-:S03]  /*6850*/  ISETP.GT.AND P4, PT, R15, 0x8, P4 ;  /* 0x000000080f00780c */ /* 0x000fc60002784270 */
[----:B------:R2:W-:Y:S01]  /*6860*/  @P5 STG.E desc[UR16][R16.64], R35 ;  /* 0x0000002310005986 */ /* 0x0005e2000c101910 */
[----:B------:R-:W-:Y:S01]  /*6870*/  IADD3 R20, P5, R7, R30, RZ ;  /* 0x0000001e07147210 */ /* 0x000fe20007fbe0ff */
[----:B-1----:R-:W-:Y:S01]  /*6880*/  FMUL R11, R88, R13 ;  /* 0x0000000d580b7220 */ /* 0x002fe20000400000 */
[----:B------:R-:W-:-:S03]  /*6890*/  IADD3 R24, P6, R26, R16, RZ ;  /* 0x000000101a187210 */ /* 0x000fc60007fde0ff */
[----:B------:R-:W-:Y:S01]  /*68a0*/  IMAD.X R21, R6, 0x1, R31, P5 ;  /* 0x0000000106157824 */ /* 0x000fe200028e061f */
[----:B------:R-:W-:Y:S01]  /*68b0*/  IADD3 R22, P5, R7, R32, RZ ;  /* 0x0000002007167210 */ /* 0x000fe20007fbe0ff */
[----:B------:R-:W-:Y:S01]  /*68c0*/  @P2 STG.E desc[UR16][R18.64], R37 ;  /* 0x0000002512002986 */ /* 0x000fe2000c101910 */
[----:B------:R-:W-:Y:S01]  /*68d0*/  ISETP.GT.AND P2, PT, R9, 0x38, PT ;  /* 0x000000380900780c */ /* 0x000fe20003f44270 */
[-C--:B------:R-:W-:Y:S01]  /*68e0*/  FMUL R31, R90, R13.reuse ;  /* 0x0000000d5a1f7220 */ /* 0x080fe20000400000 */
[----:B------:R-:W-:Y:S01]  /*68f0*/  IMAD.X R25, R27, 0x1, R17, P6 ;  /* 0x000000011b197824 */ /* 0x000fe200030e0611 */
[----:B------:R1:W-:Y:S01]  /*6900*/  @P1 STG.E desc[UR16][R20.64], R11 ;  /* 0x0000000b14001986 */ /* 0x0003e2000c101910 */
[----:B0-----:R-:W-:Y:S01]  /*6910*/  IMAD.X R23, R6, 0x1, R33, P5 ;  /* 0x0000000106177824 */ /* 0x001fe200028e0621 */
[----:B------:R-:W-:Y:S01]  /*6920*/  ISETP.GT.AND P5, PT, R15, RZ, P2 ;  /* 0x000000ff0f00720c */ /* 0x000fe200017a4270 */
[-C--:B------:R-:W-:Y:S01]  /*6930*/  FMUL R33, R92, R13.reuse ;  /* 0x0000000d5c217220 */ /* 0x080fe20000400000 */
[----:B------:R-:W-:Y:S01]  /*6940*/  ISETP.GT.AND P1, PT, R9, 0x39, PT ;  /* 0x000000390900780c */ /* 0x000fe20003f24270 */
[----:B--2---:R-:W-:Y:S01]  /*6950*/  FMUL R35, R94, R13 ;  /* 0x0000000d5e237220 */ /* 0x004fe20000400000 */
        /* <DEDUP_REMOVED lines=29> */
[C---:B--2---:R-:W-:Y:S01]  /*6b30*/  IADD3 R16, P5, R7.reuse, R24, RZ ;  /* 0x0000001807107210 */ /* 0x044fe20007fbe0ff */
[-C--:B------:R-:W-:Y:S01]  /*6b40*/  FMUL R11, R104, R13.reuse ;  /* 0x0000000d680b7220 */ /* 0x080fe20000400000 */
[----:B------:R-:W-:Y:S01]  /*6b50*/  IADD3 R24, P6, R26, R20, RZ ;  /* 0x000000141a187210 */ /* 0x000fe20007fde0ff */
[-C--:B-1----:R-:W-:Y:S02]  /*6b60*/  FMUL R31, R106, R13.reuse ;  /* 0x0000000d6a1f7220 */ /* 0x082fe40000400000 */
        /* <DEDUP_REMOVED lines=125> */
[----:B------:R-:W-:-:S05]  /*7340*/  IMAD.X R23, R27, 0x1, R29, P6 ;  /* 0x000000011b177824 */ /* 0x000fca00030e061d */
[----:B------:R0:W-:Y:S01]  /*7350*/  @P5 STG.E desc[UR16][R20.64], R33 ;  /* 0x0000002114005986 */ /* 0x0001e2000c101910 */
[----:B------:R-:W-:Y:S01]  /*7360*/  ISETP.GT.AND P5, PT, R15, 0x8, P2 ;  /* 0x000000080f00780c */ /* 0x000fe200017a4270 */
[-C--:B--2---:R-:W-:Y:S01]  /*7370*/  FMUL R11, R152, R13.reuse ;  /* 0x0000000d980b7220 */ /* 0x084fe20000400000 */
[C---:B------:R-:W-:Y:S01]  /*7380*/  IADD3 R16, P2, R7.reuse, R24, RZ ;  /* 0x0000001807107210 */ /* 0x040fe20007f5e0ff */
[----:B-1----:R-:W-:Y:S01]  /*7390*/  FMUL R31, R154, R13 ;  /* 0x0000000d9a1f7220 */ /* 0x002fe20000400000 */
[----:B------:R-:W-:Y:S01]  /*73a0*/  IADD3 R24, P6, R26, R20, RZ ;  /* 0x000000141a187210 */ /* 0x000fe20007fde0ff */
[----:B------:R-:W-:Y:S01]  /*73b0*/  @P1 STG.E desc[UR16][R22.64], R35 ;  /* 0x0000002316001986 */ /* 0x000fe2000c101910 */
[----:B------:R-:W-:Y:S01]  /*73c0*/  IADD3 R18, P1, R7, R28, RZ ;  /* 0x0000001c07127210 */ /* 0x000fe20007f3e0ff */
[----:B------:R-:W-:Y:S01]  /*73d0*/  IMAD.X R17, R6, 0x1, R25, P2 ;  /* 0x0000000106117824 */ /* 0x000fe200010e0619 */
[----:B------:R-:W-:Y:S01]  /*73e0*/  ISETP.GT.AND P2, PT, R9, 0x79, PT ;  /* 0x000000790900780c */ /* 0x000fe20003f44270 */
[----:B------:R-:W-:Y:S01]  /*73f0*/  IMAD.X R25, R27, 0x1, R21, P6 ;  /* 0x000000011b197824 */ /* 0x000fe200030e0615 */
[----:B------:R-:W-:Y:S01]  /*7400*/  IADD3 R26, P6, R26, R22, RZ ;  /* 0x000000161a1a7210 */ /* 0x000fe20007fde0ff */
[----:B------:R-:W-:Y:S01]  /*7410*/  IMAD.X R19, R6, 0x1, R29, P1 ;  /* 0x0000000106137824 */ /* 0x000fe200008e061d */
[----:B------:R1:W-:Y:S01]  /*7420*/  @P4 STG.E desc[UR16][R16.64], R11 ;  /* 0x0000000b10004986 */ /* 0x0003e2000c101910 */
[----:B0-----:R-:W-:-:S02]  /*7430*/  IADD3 R20, P4, R7, R20, RZ ;  /* 0x0000001407147210 */ /* 0x001fc40007f9e0ff */
[----:B------:R-:W-:Y:S01]  /*7440*/  ISETP.GT.AND P1, PT, R9, 0x78, PT ;  /* 0x000000780900780c */ /* 0x000fe20003f24270 */
[----:B------:R0:W-:Y:S01]  /*7450*/  @P5 STG.E desc[UR16][R18.64], R31 ;  /* 0x0000001f12005986 */ /* 0x0001e2000c101910 */
[----:B------:R-:W-:Y:S02]  /*7460*/  IMAD.X R27, R27, 0x1, R23, P6 ;  /* 0x000000011b1b7824 */ /* 0x000fe400030e0617 */
[-C--:B------:R-:W-:Y:S01]  /*7470*/  FMUL R9, R158, R13.reuse ;  /* 0x0000000d9e097220 */ /* 0x080fe20000400000 */
[C---:B------:R-:W-:Y:S01]  /*7480*/  ISETP.GT.AND P5, PT, R15.reuse, RZ, P1 ;  /* 0x000000ff0f00720c */ /* 0x040fe20000fa4270 */
[----:B------:R-:W-:Y:S01]  /*7490*/  IMAD.X R21, R6, 0x1, R21, P4 ;  /* 0x0000000106157824 */ /* 0x000fe200020e0615 */
[C---:B------:R-:W-:Y:S02]  /*74a0*/  ISETP.GT.AND P4, PT, R15.reuse, RZ, P2 ;  /* 0x000000ff0f00720c */ /* 0x040fe40001784270 */
[C---:B------:R-:W-:Y:S01]  /*74b0*/  ISETP.GT.AND P1, PT, R15.reuse, 0x8, P1 ;  /* 0x000000080f00780c */ /* 0x040fe20000f24270 */
[-C--:B-1----:R-:W-:Y:S01]  /*74c0*/  FMUL R11, R160, R13.reuse ;  /* 0x0000000da00b7220 */ /* 0x082fe20000400000 */
[----:B------:R-:W-:Y:S01]  /*74d0*/  ISETP.GT.AND P2, PT, R15, 0x8, P2 ;  /* 0x000000080f00780c */ /* 0x000fe20001744270 */
[-C--:B------:R-:W-:Y:S01]  /*74e0*/  FMUL R15, R162, R13.reuse ;  /* 0x0000000da20f7220 */ /* 0x080fe20000400000 */
[----:B------:R-:W-:Y:S01]  /*74f0*/  IADD3 R16, P6, R7, R22, RZ ;  /* 0x0000001607107210 */ /* 0x000fe20007fde0ff */
[----:B------:R-:W-:-:S04]  /*7500*/  FMUL R7, R156, R13 ;  /* 0x0000000d9c077220 */ /* 0x000fc80000400000 */
[----:B------:R-:W-:Y:S01]  /*7510*/  IMAD.X R17, R6, 0x1, R23, P6 ;  /* 0x0000000106117824 */ /* 0x000fe200030e0617 */
[----:B------:R0:W-:Y:S04]  /*7520*/  @P5 STG.E desc[UR16][R24.64], R7 ;  /* 0x0000000718005986 */ /* 0x0001e8000c101910 */
[----:B------:R0:W-:Y:S04]  /*7530*/  @P4 STG.E desc[UR16][R26.64], R9 ;  /* 0x000000091a004986 */ /* 0x0001e8000c101910 */
[----:B------:R0:W-:Y:S04]  /*7540*/  @P1 STG.E desc[UR16][R20.64], R11 ;  /* 0x0000000b14001986 */ /* 0x0001e8000c101910 */
[----:B------:R0:W-:Y:S02]  /*7550*/  @P2 STG.E desc[UR16][R16.64], R15 ;  /* 0x0000000f10002986 */ /* 0x0001e4000c101910 */
.L_x_152:
[----:B------:R-:W-:Y:S05]  /*7560*/  BSYNC B0 ;  /* 0x0000000000007941 */ /* 0x000fea0003800000 */
.L_x_28:
[----:B------:R-:W-:Y:S01]  /*7570*/  ULDC UR6, c[0x0][0xc] ;  /* 0x0000030000067ab9 */ /* 0x000fe20000000800 */
[----:B------:R-:W-:Y:S01]  /*7580*/  ULDC UR7, c[0x0][0x10] ;  /* 0x0000040000077ab9 */ /* 0x000fe20000000800 */
[----:B0--34-:R-:W0:Y:S01]  /*7590*/  LDC R7, c[0x0][0x14] ;  /* 0x00000500ff077b82 */ /* 0x019e220000000800 */
[----:B------:R-:W-:Y:S01]  /*75a0*/  UIMAD.WIDE.U32 UR6, UR6, UR7, URZ ;  /* 0x00000007060672a5 */ /* 0x000fe2000f8e003f */
[----:B------:R-:W-:Y:S01]  /*75b0*/  PRMT R6, RZ, 0x7610, R6 ;  /* 0x00007610ff067816 */ /* 0x000fe20000000006 */
[----:B------:R-:W-:Y:S01]  /*75c0*/  IMAD.MOV.U32 R11, RZ, RZ, -0x1 ;  /* 0xffffffffff0b7424 */ /* 0x000fe200078e00ff */
[----:B------:R-:W-:-:S03]  /*75d0*/  MOV R12, 0xffffffff ;  /* 0xffffffff000c7802 */ /* 0x000fc60000000f00 */
[----:B0-----:R-:W-:-:S04]  /*75e0*/  IMAD.WIDE.U32 R2, R7, UR6, R2 ;  /* 0x0000000607027c25 */ /* 0x001fc8000f8e0002 */
[----:B------:R-:W-:Y:S01]  /*75f0*/  IMAD R7, R7, UR7, RZ ;  /* 0x0000000707077c24 */ /* 0x000fe2000f8e02ff */
[----:B------:R-:W-:Y:S02]  /*7600*/  ULDC.64 UR6, c[0x0][0x750] ;  /* 0x0001d40000067ab9 */ /* 0x000fe40000000a00 */
[----:B------:R-:W-:Y:S01]  /*7610*/  ISETP.GE.U32.AND P1, PT, R2, UR6, PT ;  /* 0x0000000602007c0c */ /* 0x000fe2000bf26070 */
[----:B------:R-:W-:-:S05]  /*7620*/  IMAD.IADD R3, R3, 0x1, R7 ;  /* 0x0000000103037824 */ /* 0x000fca00078e0207 */
[----:B------:R-:W-:-:S13]  /*7630*/  ISETP.GE.U32.AND.EX P1, PT, R3, UR7, PT, P1 ;  /* 0x0000000703007c0c */ /* 0x000fda000bf26110 */
[----:B------:R-:W-:Y:S05]  /*7640*/  @P1 BRA `(.L_x_153) ;  /* 0x0000000400641947 */ /* 0x000fea0003800000 */
[----:B------:R-:W0:Y:S01]  /*7650*/  S2R R22, SR_CTAID.X ;  /* 0x0000000000167919 */ /* 0x000e220000002500 */
[----:B------:R-:W3:Y:S01]  /*7660*/  LDC.64 R18, c[0x0][0x728] ;  /* 0x0001ca00ff127b82 */ /* 0x000ee20000000a00 */
[----:B------:R-:W-:Y:S01]  /*7670*/  ULDC UR6, c[0x0][0x150] ;  /* 0x0000540000067ab9 */ /* 0x000fe20000000800 */
[----:B-1----:R-:W-:Y:S01]  /*7680*/  IMAD.MOV.U32 R16, RZ, RZ, R2 ;  /* 0x000000ffff107224 */ /* 0x002fe200078e0002 */
[----:B------:R-:W1:Y:S01]  /*7690*/  S2R R24, SR_CTAID.Y ;  /* 0x0000000000187919 */ /* 0x000e620000002600 */
[----:B------:R-:W-:-:S04]  /*76a0*/  IMAD.MOV.U32 R17, RZ, RZ, R3 ;  /* 0x000000ffff117224 */ /* 0x000fc800078e0003 */
[----:B------:R-:W4:Y:S08]  /*76b0*/  LDC R25, c[0x0][0x144] ;  /* 0x00005100ff197b82 */ /* 0x000f300000000800 */
[----:B------:R-:W1:Y:S08]  /*76c0*/  LDC R12, c[0x0][0x730] ;  /* 0x0001cc00ff0c7b82 */ /* 0x000e700000000800 */
[----:B------:R-:W1:Y:S01]  /*76d0*/  LDC.64 R20, c[0x0][0x720] ;  /* 0x0001c800ff147b82 */ /* 0x000e620000000a00 */
[----:B---3--:R-:W-:-:S04]  /*76e0*/  ISETP.NE.U32.AND P1, PT, R18, RZ, PT ;  /* 0x000000ff1200720c */ /* 0x008fc80003f25070 */
[----:B------:R-:W-:Y:S02]  /*76f0*/  ISETP.NE.AND.EX P1, PT, R19, RZ, PT, P1 ;  /* 0x000000ff1300720c */ /* 0x000fe40003f25310 */
[----:B0-----:R-:W-:-:S05]  /*7700*/  I2FP.F32.U32 R6, R22 ;  /* 0x0000001600067245 */ /* 0x001fca0000201000 */
[----:B------:R-:W-:-:S04]  /*7710*/  FMUL R6, R6, UR6 ;  /* 0x0000000606067c20 */ /* 0x000fc80008400000 */
[----:B------:R0:W3:Y:S02]  /*7720*/  F2I.U32.TRUNC.NTZ R23, R6 ;  /* 0x0000000600177305 */ /* 0x0000e4000020f000 */
[----:B----4-:R-:W-:Y:S05]  /*7730*/  @!P1 BRA `(.L_x_154) ;  /* 0x0000000000289947 */ /* 0x010fea0003800000 */
[----:B------:R-:W4:Y:S02]  /*7740*/  LDC R7, c[0x0][0x734] ;  /* 0x0001cd00ff077b82 */ /* 0x000f240000000800 */
[----:B----4-:R-:W-:-:S05]  /*7750*/  IADD3 R11, P1, R2, R7, RZ ;  /* 0x00000007020b7210 */ /* 0x010fca0007f3e0ff */
[----:B------:R-:W-:-:S04]  /*7760*/  IMAD.X R15, RZ, RZ, R3, P1 ;  /* 0x000000ffff0f7224 */ /* 0x000fc800008e0603 */
[----:B0-----:R-:W-:-:S04]  /*7770*/  IMAD.WIDE.U32 R6, R15, R18, RZ ;  /* 0x000000120f067225 */ /* 0x001fc800078e00ff */
[----:B------:R-:W-:-:S04]  /*7780*/  IMAD.WIDE.U32 R8, P1, R11, R19, R6 ;  /* 0x000000130b087225 */ /* 0x000fc80007820006 */
[----:B------:R-:W-:-:S04]  /*7790*/  IMAD.WIDE.U32 R6, R11, R18, RZ ;  /* 0x000000120b067225 */ /* 0x000fc800078e00ff */
[----:B------:R-:W-:Y:S01]  /*77a0*/  IMAD.X R17, RZ, RZ, RZ, P1 ;  /* 0x000000ffff117224 */ /* 0x000fe200008e06ff */
[----:B------:R-:W-:Y:S01]  /*77b0*/  IADD3 RZ, P1, R7, R8, RZ ;  /* 0x0000000807ff7210 */ /* 0x000fe20007f3e0ff */
[----:B------:R-:W-:-:S04]  /*77c0*/  IMAD.MOV.U32 R16, RZ, RZ, R9 ;  /* 0x000000ffff107224 */ /* 0x000fc800078e0009 */
[----:B------:R-:W-:-:S08]  /*77d0*/  IMAD.WIDE.U32.X R16, R15, R19, R16, P1 ;  /* 0x000000130f107225 */ /* 0x000fd000008e0410 */
.L_x_154:
[----:B------:R-:W4:Y:S01]  /*77e0*/  LDC.64 R30, c[0x0][0x740] ;  /* 0x0001d000ff1e7b82 */ /* 0x000f220000000a00 */
[-C--:B-1----:R-:W-:Y:S01]  /*77f0*/  SHF.R.U64 R19, R16, R12.reuse, R17 ;  /* 0x0000000c10137219 */ /* 0x082fe20000001211 */
[----:B---3--:R-:W-:Y:S01]  /*7800*/  IMAD.MOV R23, RZ, RZ, -R23 ;  /* 0x000000ffff177224 */ /* 0x008fe200078e0a17 */
[----:B0-----:R-:W-:Y:S01]  /*7810*/  SHF.R.U32.HI R6, RZ, R12, R17 ;  /* 0x0000000cff067219 */ /* 0x001fe20000011611 */
[----:B------:R-:W-:Y:S01]  /*7820*/  ULDC UR6, c[0x0][0x154] ;  /* 0x0000550000067ab9 */ /* 0x000fe20000000800 */
[----:B------:R-:W-:Y:S01]  /*7830*/  IADD3 R9, P1, RZ, -R19, RZ ;  /* 0x80000013ff097210 */ /* 0x000fe20007f3e0ff */
[----:B------:R-:W-:Y:S02]  /*7840*/  IMAD R25, R25, R23, R22 ;  /* 0x0000001719197224 */ /* 0x000fe400078e0216 */
[----:B------:R-:W0:Y:S01]  /*7850*/  LDC R16, c[0x0][0x718] ;  /* 0x0001c600ff107b82 */ /* 0x000e220000000800 */
[----:B------:R-:W-:Y:S02]  /*7860*/  IMAD.MOV.U32 R11, RZ, RZ, 0x1 ;  /* 0x00000001ff0b7424 */ /* 0x000fe400078e00ff */
[----:B------:R-:W-:-:S04]  /*7870*/  IMAD.X R7, RZ, RZ, ~R6, P1 ;  /* 0x000000ffff077224 */ /* 0x000fc800008e0e06 */
[-C--:B------:R-:W-:Y:S01]  /*7880*/  IMAD R8, R7, R20.reuse, RZ ;  /* 0x0000001407087224 */ /* 0x080fe200078e02ff */
[----:B------:R-:W1:Y:S01]  /*7890*/  LDC R26, c[0x0][0x708] ;  /* 0x0001c200ff1a7b82 */ /* 0x000e620000000800 */
[----:B------:R-:W-:-:S04]  /*78a0*/  IMAD.WIDE.U32 R6, R9, R20, R2 ;  /* 0x0000001409067225 */ /* 0x000fc800078e0002 */
[----:B------:R-:W-:Y:S01]  /*78b0*/  IMAD R9, R9, R21, R8 ;  /* 0x0000001509097224 */ /* 0x000fe200078e0208 */
[----:B------:R-:W-:Y:S02]  /*78c0*/  I2FP.F32.U32 R8, R24 ;  /* 0x0000001800087245 */ /* 0x000fe40000201000 */
[----:B------:R-:W3:Y:S01]  /*78d0*/  LDC R28, c[0x0][0x758] ;  /* 0x0001d600ff1c7b82 */ /* 0x000ee20000000800 */
[----:B------:R-:W-:Y:S01]  /*78e0*/  IMAD.IADD R7, R7, 0x1, R9 ;  /* 0x0000000107077824 */ /* 0x000fe200078e0209 */
[----:B----4-:R-:W-:Y:S01]  /*78f0*/  ISETP.NE.U32.AND P1, PT, R30, RZ, PT ;  /* 0x000000ff1e00720c */ /* 0x010fe20003f25070 */
[----:B------:R-:W-:Y:S01]  /*7900*/  FMUL R8, R8, UR6 ;  /* 0x0000000608087c20 */ /* 0x000fe20008400000 */
[----:B------:R-:W-:Y:S02]  /*7910*/  IMAD.MOV.U32 R9, RZ, RZ, -0x1 ;  /* 0xffffffffff097424 */ /* 0x000fe400078e00ff */
[----:B------:R-:W-:Y:S01]  /*7920*/  ISETP.NE.AND.EX P1, PT, R31, RZ, PT, P1 ;  /* 0x000000ff1f00720c */ /* 0x000fe20003f25310 */
[----:B------:R4:W2:Y:S01]  /*7930*/  F2I.U32.TRUNC.NTZ R21, R8 ;  /* 0x0000000800157305 */ /* 0x0008a2000020f000 */
[----:B------:R-:W2:Y:S01]  /*7940*/  LDC R23, c[0x0][0x148] ;  /* 0x00005200ff177b82 */ /* 0x000ea20000000800 */
[----:B0-----:R-:W-:-:S02]  /*7950*/  SHF.R.U64 R18, R6, R16, R7 ;  /* 0x0000001006127219 */ /* 0x001fc40000001207 */
[----:B------:R-:W-:-:S05]  /*7960*/  SHF.R.U32.HI R7, RZ, R16, R7 ;  /* 0x00000010ff077219 */ /* 0x000fca0000011607 */
[----:B------:R-:W0:Y:S01]  /*7970*/  LDC R22, c[0x0][0x700] ;  /* 0x0001c000ff167b82 */ /* 0x000e220000000800 */
[-CC-:B-1----:R-:W-:Y:S02]  /*7980*/  SHF.R.U64 R12, R18, R26.reuse, R7.reuse ;  /* 0x0000001a120c7219 */ /* 0x182fe40000001207 */
[----:B------:R-:W-:-:S05]  /*7990*/  SHF.R.U32.HI R7, RZ, R26, R7 ;  /* 0x0000001aff077219 */ /* 0x000fca0000011607 */
[----:B-----5:R-:W1:Y:S01]  /*79a0*/  LDC R29, c[0x0][0x748] ;  /* 0x0001d200ff1d7b82 */ /* 0x020e620000000800 */
[-CC-:B---3--:R-:W-:Y:S02]  /*79b0*/  SHF.R.U64 R20, R12, R28.reuse, R7.reuse ;  /* 0x0000001c0c147219 */ /* 0x188fe40000001207 */
[-C--:B------:R-:W-:Y:S02]  /*79c0*/  SHF.L.U32 R9, R9, R28.reuse, RZ ;  /* 0x0000001c09097219 */ /* 0x080fe400000006ff */
[-C--:B------:R-:W-:Y:S01]  /*79d0*/  SHF.R.U32.HI R7, RZ, R28.reuse, R7 ;  /* 0x0000001cff077219 */ /* 0x080fe20000011607 */
[----:B------:R-:W-:Y:S01]  /*79e0*/  IMAD.MOV.U32 R6, RZ, RZ, R20 ;  /* 0x000000ffff067224 */ /* 0x000fe200078e0014 */
[----:B------:R-:W-:Y:S01]  /*79f0*/  SHF.L.U32 R28, R11, R28, RZ ;  /* 0x0000001c0b1c7219 */ /* 0x000fe200000006ff */
[----:B------:R-:W3:Y:S01]  /*7a00*/  LDC R32, c[0x0][0x738] ;  /* 0x0001ce00ff207b82 */ /* 0x000ee20000000800 */
[----:B------:R-:W-:-:S07]  /*7a10*/  LOP3.LUT R27, RZ, R9, RZ, 0x33, !PT ;  /* 0x00000009ff1b7212 */ /* 0x000fce00078e33ff */
[----:B------:R-:W0:Y:S01]  /*7a20*/  LDC R33, c[0x0][0x710] ;  /* 0x0001c400ff217b82 */ /* 0x000e220000000800 */
[----:B----4-:R-:W-:Y:S05]  /*7a30*/  @!P1 BRA `(.L_x_155) ;  /* 0x0000000000289947 */ /* 0x010fea0003800000 */
        /* <DEDUP_REMOVED lines=10> */
.L_x_155:
[----:B-1----:R-:W-:Y:S01]  /*7ae0*/  SHF.R.U64 R6, R6, R29, R7 ;  /* 0x0000001d06067219 */ /* 0x002fe20000001207 */
[----:B0-----:R-:W-:Y:S01]  /*7af0*/  VIADD R11, R22, 0xffffffff ;  /* 0xffffffff160b7836 */ /* 0x001fe20000000000 */
[----:B------:R-:W-:Y:S01]  /*7b00*/  LOP3.LUT R9, R12, R27, RZ, 0xc0, !PT ;  /* 0x0000001b0c097212 */ /* 0x000fe200078ec0ff */
[----:B--2---:R-:W-:Y:S02]  /*7b10*/  IMAD.MOV R21, RZ, RZ, -R21 ;  /* 0x000000ffff157224 */ /* 0x004fe400078e0a15 */
[----:B------:R-:W-:Y:S02]  /*7b20*/  IMAD.MOV R7, RZ, RZ, -R6 ;  /* 0x000000ffff077224 */ /* 0x000fe400078e0a06 */
[----:B------:R-:W-:Y:S01]  /*7b30*/  IMAD R8, R28, R6, R9 ;  /* 0x000000061c087224 */ /* 0x000fe200078e0209 */
[----:B------:R-:W-:Y:S01]  /*7b40*/  LOP3.LUT R9, R18, R11, RZ, 0xc0, !PT ;  /* 0x0000000b12097212 */ /* 0x000fe200078ec0ff */
[----:B------:R-:W-:Y:S02]  /*7b50*/  @P3 IMAD R25, R23, R21, R24 ;  /* 0x0000001517193224 */ /* 0x000fe400078e0218 */
[----:B---3--:R-:W-:-:S02]  /*7b60*/  IMAD R6, R7, R32, R20 ;  /* 0x0000002007067224 */ /* 0x008fc400078e0214 */
[----:B------:R-:W-:Y:S02]  /*7b70*/  IMAD R8, R8, R33, R25 ;  /* 0x0000002108087224 */ /* 0x000fe400078e0219 */
[----:B------:R-:W-:Y:S02]  /*7b80*/  IMAD.MOV.U32 R11, RZ, RZ, 0x1 ;  /* 0x00000001ff0b7424 */ /* 0x000fe400078e00ff */
[----:B------:R-:W-:-:S03]  /*7b90*/  IMAD R7, R6, R22, R9 ;  /* 0x0000001606077224 */ /* 0x000fc600078e0209 */
[----:B------:R-:W-:Y:S01]  /*7ba0*/  PRMT R6, R11, 0x7610, R6 ;  /* 0x000076100b067816 */ /* 0x000fe20000000006 */
[----:B------:R-:W-:Y:S01]  /*7bb0*/  IMAD.MOV.U32 R11, RZ, RZ, R19 ;  /* 0x000000ffff0b7224 */ /* 0x000fe200078e0013 */
[----:B------:R-:W-:Y:S02]  /*7bc0*/  SEL R12, R7, R8, !P3 ;  /* 0x00000008070c7207 */ /* 0x000fe40005800000 */
[----:B------:R-:W-:-:S07]  /*7bd0*/  SEL R8, R8, R7, !P3 ;  /* 0x0000000708087207 */ /* 0x000fce0005800000 */
.L_x_153:
[----:B------:R-:W-:Y:S01]  /*7be0*/  LOP3.LUT P1, RZ, R6, 0xff, RZ, 0xc0, !PT ;  /* 0x000000ff06ff7812 */ /* 0x000fe2000782c0ff */
[----:B------:R-:W-:-:S12]  /*7bf0*/  IMAD.MOV.U32 R6, RZ, RZ, R8 ;  /* 0x000000ffff067224 */ /* 0x000fd800078e0008 */
[----:B------:R-:W-:Y:S05]  /*7c00*/  @P1 BRA `(.L_x_156) ;  /* 0xffffff9400881947 */ /* 0x000fea000383ffff */
[----:B------:R-:W-:Y:S05]  /*7c10*/  EXIT ;  /* 0x000000000000794d */ /* 0x000fea0003800000 */
.L_x_8:
[----:B0-----:R-:W-:Y:S01]  /*7c20*/  ULDC.64 UR4, c[0x0][0x750] ;  /* 0x0001d40000047ab9 */ /* 0x001fe20000000a00 */
        /* <DEDUP_REMOVED lines=25> */
.L_x_158:
[----:B------:R-:W0:Y:S01]  /*7dc0*/  LDC.64 R28, c[0x0][0x740] ;  /* 0x0001d000ff1c7b82 */ /* 0x000e220000000a00 */
[-CC-:B------:R-:W-:Y:S01]  /*7dd0*/  SHF.R.U64 R20, R16, R12.reuse, R17.reuse ;  /* 0x0000000c10147219 */ /* 0x180fe20000001211 */
[----:B------:R-:W-:Y:S01]  /*7de0*/  IMAD.MOV.U32 R27, RZ, RZ, 0x1 ;  /* 0x00000001ff1b7424 */ /* 0x000fe200078e00ff */
[----:B------:R-:W-:Y:S02]  /*7df0*/  SHF.R.U32.HI R5, RZ, R12, R17 ;  /* 0x0000000cff057219 */ /* 0x000fe40000011611 */
[----:B------:R-:W-:-:S03]  /*7e00*/  IADD3 R15, P0, RZ, -R20, RZ ;  /* 0x80000014ff0f7210 */ /* 0x000fc60007f1e0ff */
[----:B------:R-:W1:Y:S02]  /*7e10*/  LDC R14, c[0x0][0x718] ;  /* 0x0001c600ff0e7b82 */ /* 0x000e640000000800 */
[----:B------:R-:W-:Y:S02]  /*7e20*/  IMAD.X R5, RZ, RZ, ~R5, P0 ;  /* 0x000000ffff057224 */ /* 0x000fe400000e0e05 */
[----:B------:R-:W-:-:S04]  /*7e30*/  IMAD.WIDE.U32 R10, R15, R24, R2 ;  /* 0x000000180f0a7225 */ /* 0x000fc800078e0002 */
[----:B------:R-:W2:Y:S01]  /*7e40*/  LDC R16, c[0x0][0x708] ;  /* 0x0001c200ff107b82 */ /* 0x000ea20000000800 */
[----:B------:R-:W-:-:S04]  /*7e50*/  IMAD R12, R5, R24, RZ ;  /* 0x00000018050c7224 */ /* 0x000fc800078e02ff */
[----:B------:R-:W-:-:S03]  /*7e60*/  IMAD R5, R15, R25, R12 ;  /* 0x000000190f057224 */ /* 0x000fc600078e020c */
[----:B------:R-:W3:Y:S01]  /*7e70*/  LDC R26, c[0x0][0x758] ;  /* 0x0001d600ff1a7b82 */ /* 0x000ee20000000800 */
[----:B------:R-:W-:Y:S01]  /*7e80*/  IMAD.IADD R5, R11, 0x1, R5 ;  /* 0x000000010b057824 */ /* 0x000fe200078e0205 */
[----:B0-----:R-:W-:Y:S01]  /*7e90*/  ISETP.NE.U32.AND P0, PT, R28, RZ, PT ;  /* 0x000000ff1c00720c */ /* 0x001fe20003f05070 */
[----:B------:R-:W-:-:S03]  /*7ea0*/  IMAD.MOV.U32 R11, RZ, RZ, -0x1 ;  /* 0xffffffffff0b7424 */ /* 0x000fc600078e00ff */
        /* <DEDUP_REMOVED lines=8> */
[-C--:B---3--:R-:W-:Y:S02]  /*7f30*/  SHF.L.U32 R10, R11, R26.reuse, RZ ;  /* 0x0000001a0b0a7219 */ /* 0x088fe400000006ff */
[--C-:B------:R-:W-:Y:S02]  /*7f40*/  SHF.R.U64 R24, R18, R26, R5.reuse ;  /* 0x0000001a12187219 */ /* 0x100fe40000001205 */
[----:B------:R-:W-:Y:S02]  /*7f50*/  LOP3.LUT R31, RZ, R10, RZ, 0x33, !PT ;  /* 0x0000000aff1f7212 */ /* 0x000fe400078e33ff */
[----:B------:R-:W-:Y:S01]  /*7f60*/  SHF.R.U32.HI R11, RZ, R26, R5 ;  /* 0x0000001aff0b7219 */ /* 0x000fe20000011605 */
[----:B------:R-:W3:Y:S01]  /*7f70*/  LDC R30, c[0x0][0x710] ;  /* 0x0001c400ff1e7b82 */ /* 0x000ee20000000800 */
[----:B------:R-:W-:Y:S01]  /*7f80*/  IMAD.MOV.U32 R10, RZ, RZ, R24 ;  /* 0x000000ffff0a7224 */ /* 0x000fe200078e0018 */
[----:B------:R-:W-:Y:S06]  /*7f90*/  @!P0 BRA `(.L_x_159) ;  /* 0x0000000000288947 */ /* 0x000fec0003800000 */
        /* <DEDUP_REMOVED lines=10> */
.L_x_159:
[----:B-1----:R-:W-:Y:S01]  /*8040*/  SHF.R.U64 R10, R10, R23, R11 ;  /* 0x000000170a0a7219 */ /* 0x002fe2000000120b */
[----:B0-----:R-:W-:Y:S01]  /*8050*/  VIADD R11, R21, 0xffffffff ;  /* 0xffffffff150b7836 */ /* 0x001fe20000000000 */
[----:B------:R-:W-:Y:S01]  /*8060*/  SHF.L.U32 R27, R27, R26, RZ ;  /* 0x0000001a1b1b7219 */ /* 0x000fe200000006ff */
[----:B------:R-:W-:Y:S01]  /*8070*/  @P3 IMAD R7, R13, R22, R8 ;  /* 0x000000160d073224 */ /* 0x000fe200078e0208 */
[----:B------:R-:W-:Y:S01]  /*8080*/  LOP3.LUT R5, R18, R31, RZ, 0xc0, !PT ;  /* 0x0000001f12057212 */ /* 0x000fe200078ec0ff */
[----:B------:R-:W-:Y:S01]  /*8090*/  IMAD.MOV R9, RZ, RZ, -R10 ;  /* 0x000000ffff097224 */ /* 0x000fe200078e0a0a */
[----:B------:R-:W-:-:S03]  /*80a0*/  LOP3.LUT R8, R12, R11, RZ, 0xc0, !PT ;  /* 0x0000000b0c087212 */ /* 0x000fc600078ec0ff */
[----:B------:R-:W-:Y:S02]  /*80b0*/  IMAD R10, R27, R10, R5 ;  /* 0x0000000a1b0a7224 */ /* 0x000fe400078e0205 */
[----:B--2---:R-:W-:Y:S02]  /*80c0*/  IMAD R5, R9, R25, R24 ;  /* 0x0000001909057224 */ /* 0x004fe400078e0218 */
[----:B---3--:R-:W-:Y:S02]  /*80d0*/  IMAD R7, R10, R30, R7 ;  /* 0x0000001e0a077224 */ /* 0x008fe400078e0207 */
[----:B------:R-:W-:Y:S02]  /*80e0*/  IMAD.MOV.U32 R9, RZ, RZ, 0x1 ;  /* 0x00000001ff097424 */ /* 0x000fe400078e00ff */
[----:B------:R-:W-:-:S03]  /*80f0*/  IMAD R8, R5, R21, R8 ;  /* 0x0000001505087224 */ /* 0x000fc600078e0208 */
[----:B------:R-:W-:Y:S02]  /*8100*/  PRMT R5, R9, 0x7610, R5 ;  /* 0x0000761009057816 */ /* 0x000fe40000000005 */
[----:B------:R-:W-:Y:S02]  /*8110*/  SEL R18, R8, R7, !P3 ;  /* 0x0000000708127207 */ /* 0x000fe40005800000 */
[----:B------:R-:W-:-:S07]  /*8120*/  SEL R21, R7, R8, !P3 ;  /* 0x0000000807157207 */ /* 0x000fce0005800000 */
.L_x_157:
[----:B------:R-:W-:-:S08]  /*8130*/  NOP ;  /* 0x0000000000007918 */ /* 0x000fd00000000000 */
[----:B------:R-:W0:-:S00]  /*8140*/  USETMAXREG.DEALLOC.CTAPOOL 0x28 ;  /* 0x00000028000079c8 */ /* 0x000e0000080e0500 */
[----:B0-----:R-:W-:-:S13]  /*8150*/  ISETP.NE.AND P0, PT, R6, RZ, PT ;  /* 0x000000ff0600720c */ /* 0x001fda0003f05270 */
[----:B------:R-:W-:Y:S05]  /*8160*/  @P0 EXIT ;  /* 0x000000000000094d */ /* 0x000fea0003800000 */
[----:B------:R-:W-:Y:S01]  /*8170*/  LOP3.LUT P0, RZ, R5, 0xff, RZ, 0xc0, !PT ;  /* 0x000000ff05ff7812 */ /* 0x000fe2000780c0ff */
[----:B------:R-:W-:Y:S02]  /*8180*/  IMAD.MOV.U32 R5, RZ, RZ, 0x1 ;  /* 0x00000001ff057424 */ /* 0x000fe400078e00ff */
[----:B------:R-:W-:-:S10]  /*8190*/  IMAD.MOV.U32 R10, RZ, RZ, RZ ;  /* 0x000000ffff0a7224 */ /* 0x000fd400078e00ff */
[----:B------:R-:W-:Y:S05]  /*81a0*/  @!P0 BRA `(.L_x_160) ;  /* 0x0000000c00848947 */ /* 0x000fea0003800000 */
[----:B------:R-:W0:Y:S01]  /*81b0*/  LDC R5, c[0x0][0x28c] ;  /* 0x0000a300ff057b82 */ /* 0x000e220000000800 */
[----:B------:R-:W1:Y:S01]  /*81c0*/  S2R R16, SR_CgaCtaId ;  /* 0x0000000000107919 */ /* 0x000e620000008800 */
[----:B------:R-:W-:Y:S01]  /*81d0*/  ULDC UR5, c[0x0][0x758] ;  /* 0x0001d60000057ab9 */ /* 0x000fe20000000800 */
[----:B------:R-:W-:Y:S01]  /*81e0*/  UMOV UR7, 0xffffffff ;  /* 0xffffffff00077882 */ /* 0x000fe20000000000 */
[----:B------:R-:W-:Y:S01]  /*81f0*/  ULDC UR6, c[0x0][0xc] ;  /* 0x0000030000067ab9 */ /* 0x000fe20000000800 */
[----:B------:R-:W-:Y:S01]  /*8200*/  USHF.L.U32 UR9, UR7, UR5, URZ ;  /* 0x0000000507097299 */ /* 0x000fe2000800063f */
[----:B------:R-:W-:Y:S01]  /*8210*/  BSSY B0, `(.L_x_160) ;  /* 0x00000da000007945 */ /* 0x000fe20003800000 */
[----:B------:R-:W-:Y:S01]  /*8220*/  UMOV UR8, 0x1 ;  /* 0x0000000100087882 */ /* 0x000fe20000000000 */
[----:B------:R-:W-:Y:S01]  /*8230*/  ULDC UR7, c[0x0][0x10] ;  /* 0x0000040000077ab9 */ /* 0x000fe20000000800 */
[----:B------:R-:W-:Y:S01]  /*8240*/  USHF.L.U32 UR5, UR8, UR5, URZ ;  /* 0x0000000508057299 */ /* 0x000fe2000800063f */
[----:B------:R-:W-:Y:S01]  /*8250*/  IMAD.MOV.U32 R11, RZ, RZ, 0x1 ;  /* 0x00000001ff0b7424 */ /* 0x000fe200078e00ff */
[----:B------:R-:W-:Y:S01]  /*8260*/  UIMAD.WIDE.U32 UR6, UR6, UR7, URZ ;  /* 0x00000007060672a5 */ /* 0x000fe2000f8e003f */
[----:B------:R-:W-:Y:S01]  /*8270*/  LOP3.LUT R19, R4, 0x2, RZ, 0xfc, !PT ;  /* 0x0000000204137812 */ /* 0x000fe200078efcff */
[----:B------:R-:W-:Y:S01]  /*8280*/  ULDC UR8, c[0x0][0x14] ;  /* 0x0000050000087ab9 */ /* 0x000fe20000000800 */
[----:B------:R-:W-:Y:S01]  /*8290*/  IMAD.MOV.U32 R10, RZ, RZ, RZ ;  /* 0x000000ffff0a7224 */ /* 0x000fe200078e00ff */
[----:B------:R-:W-:-:S02]  /*82a0*/  UIMAD.WIDE.U32 UR32, UR6, UR8, URZ ;  /* 0x00000008062072a5 */ /* 0x000fc4000f8e003f */
[----:B------:R-:W-:Y:S01]  /*82b0*/  UIMAD UR7, UR7, UR8, URZ ;  /* 0x00000008070772a4 */ /* 0x000fe2000f8e023f */
[----:B------:R-:W-:Y:S01]  /*82c0*/  ULDC UR4, c[0x0][0x700] ;  /* 0x0001c00000047ab9 */ /* 0x000fe20000000800 */
[----:B------:R-:W-:Y:S02]  /*82d0*/  ULOP3.LUT UR6, URZ, UR9, URZ, 0x33, !UPT ;  /* 0x000000093f067292 */ /* 0x000fe4000f8e333f */
[----:B------:R-:W-:Y:S01]  /*82e0*/  UIADD3 UR4, UR4, -0x1, URZ ;  /* 0xffffffff04047890 */ /* 0x000fe2000fffe03f */
[----:B0-----:R-:W-:Y:S01]  /*82f0*/  VIADD R5, R5, 0x7f ;  /* 0x0000007f05057836 */ /* 0x001fe20000000000 */
[----:B------:R-:W-:Y:S01]  /*8300*/  UIADD3 UR7, UR33, UR7, URZ ;  /* 0x0000000721077290 */ /* 0x000fe2000fffe03f */
[----:B------:R-:W-:-:S03]  /*8310*/  ULDC.64 UR34, c[0x0][0x198] ;  /* 0x0000660000227ab9 */ /* 0x000fc60000000a00 */
[----:B------:R-:W-:-:S04]  /*8320*/  SHF.R.S32.HI R6, RZ, 0x1f, R5 ;  /* 0x0000001fff067819 */ /* 0x000fc80000011405 */
[----:B------:R-:W-:Y:S01]  /*8330*/  LEA.HI R6, R6, R5, RZ, 0x7 ;  /* 0x0000000506067211 */ /* 0x000fe200078f38ff */
[C---:B-1----:R-:W-:Y:S02]  /*8340*/  IMAD.SHL.U32 R12, R16.reuse, 0x40, RZ ;  /* 0x00000040100c7824 */ /* 0x042fe400078e00ff */
[C---:B------:R-:W-:Y:S01]  /*8350*/  IMAD.SHL.U32 R14, R16.reuse, 0x1000, RZ ;  /* 0x00001000100e7824 */ /* 0x040fe200078e00ff */
[----:B------:R-:W-:Y:S01]  /*8360*/  SHF.R.S32.HI R13, RZ, 0x7, R6 ;  /* 0x00000007ff0d7819 */ /* 0x000fe20000011406 */
[----:B------:R-:W-:Y:S01]  /*8370*/  IMAD.SHL.U32 R15, R16, 0x80, RZ ;  /* 0x00000080100f7824 */ /* 0x000fe200078e00ff */
[----:B------:R-:W-:Y:S01]  /*8380*/  LOP3.LUT R12, R12, 0x40, RZ, 0xc0, !PT ;  /* 0x000000400c0c7812 */ /* 0x000fe200078ec0ff */
[----:B------:R-:W-:Y:S01]  /*8390*/  IMAD.SHL.U32 R16, R16, 0x400, RZ ;  /* 0x0000040010107824 */ /* 0x000fe200078e00ff */
[----:B------:R-:W-:Y:S01]  /*83a0*/  LOP3.LUT R14, R14, 0x1000, RZ, 0xc0, !PT ;  /* 0x000010000e0e7812 */ /* 0x000fe200078ec0ff */
[----:B------:R-:W-:Y:S01]  /*83b0*/  IMAD.MOV.U32 R5, RZ, RZ, 0x1 ;  /* 0x00000001ff057424 */ /* 0x000fe200078e00ff */
[----:B------:R-:W-:Y:S01]  /*83c0*/  LOP3.LUT R15, R15, 0x80, RZ, 0xc0, !PT ;  /* 0x000000800f0f7812 */ /* 0x000fe200078ec0ff */
[----:B------:R-:W-:Y:S01]  /*83d0*/  VIADD R17, R13, 0x1 ;  /* 0x000000010d117836 */ /* 0x000fe20000000000 */
[----:B------:R-:W-:-:S07]  /*83e0*/  LOP3.LUT R16, R16, 0x400, RZ, 0xc0, !PT ;  /* 0x0000040010107812 */ /* 0x000fce00078ec0ff */
.L_x_171:
[----:B------:R-:W-:-:S03]  /*83f0*/  UMOV UR8, 0xffffffff ;  /* 0xffffffff00087882 */ /* 0x000fc60000000000 */
[----:B------:R-:W-:Y:S05]  /*8400*/  BRA.DIV UR8, `(.L_x_161) ;  /* 0x0000001208547947 */ /* 0x000fea000b800000 */
[----:B------:R-:W-:-:S13]  /*8410*/  ELECT P0, URZ, PT ;  /* 0x00000000003f782f */ /* 0x000fda0003800000 */
.L_x_186:
[----:B------:R-:W0:Y:S01]  /*8420*/  LDC R6, c[0x0][0x28c] ;  /* 0x0000a300ff067b82 */ /* 0x000e220000000800 */
[----:B------:R-:W-:Y:S01]  /*8430*/  BSSY B1, `(.L_x_162) ;  /* 0x0000046000017945 */ /* 0x000fe20003800000 */
[----:B0-----:R-:W-:-:S13]  /*8440*/  ISETP.LT.OR P0, PT, R6, 0x1, !P0 ;  /* 0x000000010600780c */ /* 0x001fda0004701670 */
[----:B------:R-:W-:Y:S05]  /*8450*/  @P0 BRA `(.L_x_163) ;  /* 0x00000004000c0947 */ /* 0x000fea0003800000 */
[----:B------:R-:W-:Y:S01]  /*8460*/  IMAD.SHL.U32 R18, R18, 0x80, RZ ;  /* 0x0000008012127824 */ /* 0x000fe200078e00ff */
[C---:B------:R-:W-:Y:S01]  /*8470*/  LEA R22, R21.reuse, R12, 0x7 ;  /* 0x0000000c15167211 */ /* 0x040fe200078e38ff */
[----:B------:R-:W-:Y:S01]  /*8480*/  IMAD R25, R21, 0x100, R15 ;  /* 0x0000010015197824 */ /* 0x000fe200078e020f */
[----:B------:R-:W-:Y:S01]  /*8490*/  CS2R R26, SRZ ;  /* 0x00000000001a7805 */ /* 0x000fe2000001ff00 */
[----:B------:R-:W-:Y:S02]  /*84a0*/  IMAD.MOV.U32 R6, RZ, RZ, R17 ;  /* 0x000000ffff067224 */ /* 0x000fe400078e0011 */
[----:B------:R-:W-:Y:S02]  /*84b0*/  IMAD.MOV.U32 R7, RZ, RZ, R5 ;  /* 0x000000ffff077224 */ /* 0x000fe400078e0005 */
[----:B------:R-:W-:Y:S02]  /*84c0*/  IMAD.MOV.U32 R9, RZ, RZ, R10 ;  /* 0x000000ffff097224 */ /* 0x000fe400078e000a */
[----:B------:R-:W-:-:S07]  /*84d0*/  IMAD.MOV.U32 R28, RZ, RZ, RZ ;  /* 0x000000ffff1c7224 */ /* 0x000fce00078e00ff */
.L_x_166:
[----:B------:R-:W0:Y:S01]  /*84e0*/  S2R R21, SR_CgaCtaId ;  /* 0x0000000000157919 */ /* 0x000e220000008800 */
[----:B------:R-:W-:Y:S02]  /*84f0*/  MOV R8, 0x400 ;  /* 0x0000040000087802 */ /* 0x000fe40000000f00 */
[----:B------:R-:W-:Y:S02]  /*8500*/  LOP3.LUT P1, RZ, R0, 0x7f, RZ, 0xc0, !PT ;  /* 0x0000007f00ff7812 */ /* 0x000fe4000782c0ff */
[----:B0-----:R-:W-:Y:S02]  /*8510*/  LEA R24, R21, R8, 0x18 ;  /* 0x0000000815187211 */ /* 0x001fe400078ec0ff */
[----:B------:R-:W-:-:S09]  /*8520*/  SHF.L.U32 R8, R7, 0x1f, RZ ;  /* 0x0000001f07087819 */ /* 0x000fd200000006ff */
[----:B------:R-:W0:Y:S01]  /*8530*/  @!P1 LDC R21, c[0x0][0x640] ;  /* 0x00019000ff159b82 */ /* 0x000e220000000800 */
[----:B------:R-:W-:-:S04]  /*8540*/  IMAD R23, R9, 0x8, R24 ;  /* 0x0000000809177824 */ /* 0x000fc800078e0218 */
[----:B------:R-:W1:Y:S02]  /*8550*/  SYNCS.PHASECHK.TRANS64.TRYWAIT P0, [R23+URZ+0x40], R8 ;  /* 0x00004008170075a7 */ /* 0x000e64000800017f */
[----:B-1----:R-:W-:Y:S05]  /*8560*/  @!P0 BRA `(.L_x_164) ;  /* 0x00000010001c8947 */ /* 0x002fea0003800000 */
.L_x_187:
[----:B-1----:R-:W-:Y:S01]  /*8570*/  PRMT R8, R19, 0x9910, RZ ;  /* 0x0000991013087816 */ /* 0x002fe200000000ff */
[----:B0-----:R0:W-:Y:S03]  /*8580*/  @!P1 SYNCS.ARRIVE.TRANS64 RZ, [R23+URZ], R21 ;  /* 0x0000001517ff99a7 */ /* 0x0011e6000800003f */
[----:B------:R-:W-:-:S13]  /*8590*/  ISETP.NE.AND P0, PT, R8, 0x2, PT ;  /* 0x000000020800780c */ /* 0x000fda0003f05270 */
[----:B0-----:R-:W-:Y:S05]  /*85a0*/  @P0 BRA `(.L_x_165) ;  /* 0x0000000000040947 */ /* 0x001fea0003800000 */
[----:B------:R-:W-:Y:S01]  /*85b0*/  BPT.TRAP 0x1 ;  /* 0x000000040000795c */ /* 0x000fe20000300000 */
.L_x_165:
[C---:B------:R-:W-:Y:S01]  /*85c0*/  IMAD R8, R9.reuse, 0x2000, R14 ;  /* 0x0000200009087824 */ /* 0x040fe200078e020e */
[----:B------:R-:W-:Y:S01]  /*85d0*/  R2UR UR9, R24 ;  /* 0x00000000180972ca */ /* 0x000fe200000e0000 */
[----:B------:R-:W-:Y:S01]  /*85e0*/  IMAD R24, R9, 0x4000, R24 ;  /* 0x0000400009187824 */ /* 0x000fe200078e0218 */
[----:B------:R-:W-:Y:S01]  /*85f0*/  R2UR UR25, R23 ;  /* 0x00000000171972ca */ /* 0x000fe200000e0000 */
[----:B------:R-:W-:Y:S01]  /*8600*/  VIADD R6, R6, 0xffffffff ;  /* 0xffffffff06067836 */ /* 0x000fe20000000000 */
[----:B------:R-:W-:Y:S01]  /*8610*/  R2UR UR24, R8 ;  /* 0x00000000081872ca */ /* 0x000fe200000e0000 */
[----:B------:R-:W-:Y:S01]  /*8620*/  IMAD R8, R9, 0x800, R16 ;  /* 0x0000080009087824 */ /* 0x000fe200078e0210 */
[----:B------:R-:W-:Y:S01]  /*8630*/  R2UR UR8, R24 ;  /* 0x00000000180872ca */ /* 0x000fe200000e0000 */
[----:B------:R-:W-:Y:S01]  /*8640*/  UIADD3 UR14, UP0, UR34, 0xf0, URZ ;  /* 0x000000f0220e7890 */ /* 0x000fe2000ff1e03f */
[----:B------:R-:W-:Y:S01]  /*8650*/  R2UR UR28, R20 ;  /* 0x00000000141c72ca */ /* 0x000fe200000e0000 */
[----:B------:R-:W-:Y:S01]  /*8660*/  UIADD3 UR22, UP1, UR34, 0x1f0, URZ ;  /* 0x000001f022167890 */ /* 0x000fe2000ff3e03f */
[----:B------:R-:W-:Y:S01]  /*8670*/  R2UR UR16, R8 ;  /* 0x00000000081072ca */ /* 0x000fe200000e0000 */
[----:B------:R-:W-:Y:S01]  /*8680*/  UIADD3 UR36, UP2, UR34, 0x2f0, URZ ;  /* 0x000002f022247890 */ /* 0x000fe2000ff5e03f */
[----:B------:R-:W-:Y:S01]  /*8690*/  R2UR UR26, R27 ;  /* 0x000000001b1a72ca */ /* 0x000fe200000e0000 */
[----:B------:R-:W-:Y:S01]  /*86a0*/  UIADD3.X UR15, URZ, UR35, URZ, UP0, !UPT ;  /* 0x000000233f0f7290 */ /* 0x000fe200087fe43f */
[----:B------:R-:W-:Y:S01]  /*86b0*/  R2UR UR27, R22 ;  /* 0x00000000161b72ca */ /* 0x000fe200000e0000 */
[----:B------:R-:W-:Y:S01]  /*86c0*/  UIADD3.X UR23, URZ, UR35, URZ, UP1, !UPT ;  /* 0x000000233f177290 */ /* 0x000fe20008ffe43f */
[----:B------:R-:W-:Y:S01]  /*86d0*/  R2UR UR18, R25 ;  /* 0x00000000191272ca */ /* 0x000fe200000e0000 */
[----:B------:R-:W-:Y:S01]  /*86e0*/  UIADD3 UR24, UR9, 0x180, UR24 ;  /* 0x0000018009187890 */ /* 0x000fe2000fffe018 */
[----:B------:R-:W-:Y:S01]  /*86f0*/  R2UR UR19, R28 ;  /* 0x000000001c1372ca */ /* 0x000fe200000e0000 */
[----:B------:R-:W-:Y:S01]  /*8700*/  VIADD R9, R9, 0x1 ;  /* 0x0000000109097836 */ /* 0x000fe20000000000 */
[----:B------:R-:W-:Y:S01]  /*8710*/  R2UR UR10, R26 ;  /* 0x000000001a0a72ca */ /* 0x000fe200000e0000 */
[----:B------:R-:W-:Y:S01]  /*8720*/  UIADD3.X UR37, URZ, UR35, URZ, UP2, !UPT ;  /* 0x000000233f257290 */ /* 0x000fe200097fe43f */
[----:B------:R-:W-:Y:S01]  /*8730*/  R2UR UR11, R18 ;  /* 0x00000000120b72ca */ /* 0x000fe200000e0000 */
[----:B------:R-:W-:Y:S01]  /*8740*/  UIADD3 UR16, UR9, 0x30180, UR16 ;  /* 0x0003018009107890 */ /* 0x000fe2000fffe010 */
[----:B------:R-:W-:Y:S01]  /*8750*/  ISETP.GT.AND P1, PT, R6, 0x1, PT ;  /* 0x000000010600780c */ /* 0x000fe20003f24270 */
[----:B------:R-:W-:Y:S01]  /*8760*/  UIADD3 UR8, UR8, 0x10180, URZ ;  /* 0x0001018008087890 */ /* 0x000fe2000fffe03f */
[C---:B------:R-:W-:Y:S01]  /*8770*/  ISETP.NE.AND P0, PT, R9.reuse, 0x8, PT ;  /* 0x000000080900780c */ /* 0x040fe20003f05270 */
[----:B------:R-:W-:Y:S01]  /*8780*/  UMOV UR13, 0x30000 ;  /* 0x00030000000d7882 */ /* 0x000fe20000000000 */
[----:B------:R-:W-:Y:S01]  /*8790*/  UMOV UR30, 0x0 ;  /* 0x00000000001e7882 */ /* 0x000fe20000000000 */
[----:B------:R-:W-:Y:S01]  /*87a0*/  UMOV UR31, 0x10000000 ;  /* 0x10000000001f7882 */ /* 0x000fe20000000000 */
[----:B------:R-:W-:Y:S01]  /*87b0*/  UMOV UR17, UR25 ;  /* 0x0000001900117c82 */ /* 0x000fe20008000000 */
[----:B------:R-:W-:Y:S01]  /*87c0*/  UMOV UR20, UR28 ;  /* 0x0000001c00147c82 */ /* 0x000fe20008000000 */
[----:B------:R0:W-:Y:S01]  /*87d0*/  UTMALDG.3D.MULTICAST [UR24], [UR14], UR13, desc[UR30] ;  /* 0x00001e180e0073b4 */ /* 0x0001e2000801180d */
[----:B------:R-:W-:Y:S01]  /*87e0*/  UMOV UR9, UR25 ;  /* 0x0000001900097c82 */ /* 0x000fe20008000000 */
[----:B------:R-:W-:Y:S01]  /*87f0*/  UMOV UR12, UR28 ;  /* 0x0000001c000c7c82 */ /* 0x000fe20008000000 */
[----:B------:R-:W-:Y:S01]  /*8800*/  SEL R8, RZ, 0x1, P0 ;  /* 0x00000001ff087807 */ /* 0x000fe20000000000 */
[----:B------:R-:W-:Y:S01]  /*8810*/  VIADD R28, R28, 0x1 ;  /* 0x000000011c1c7836 */ /* 0x000fe20000000000 */
[----:B------:R-:W-:Y:S01]  /*8820*/  SEL R9, R9, RZ, P0 ;  /* 0x000000ff09097207 */ /* 0x000fe20000000000 */
[----:B------:R-:W-:Y:S01]  /*8830*/  VIADD R27, R27, 0x40 ;  /* 0x000000401b1b7836 */ /* 0x000fe20000000000 */
[----:B------:R-:W-:Y:S01]  /*8840*/  LOP3.LUT R7, R7, R8, RZ, 0x3c, !PT ;  /* 0x0000000807077212 */ /* 0x000fe200078e3cff */
[----:B------:R0:W-:Y:S01]  /*8850*/  UTMALDG.3D.MULTICAST [UR16], [UR22], UR13, desc[UR30] ;  /* 0x00001e10160073b4 */ /* 0x0001e2000801180d */
[----:B------:R-:W-:Y:S01]  /*8860*/  VIADD R26, R26, 0x80 ;  /* 0x000000801a1a7836 */ /* 0x000fe20000000000 */
[----:B------:R0:W-:Y:S02]  /*8870*/  UTMALDG.3D [UR8], [UR36], desc[UR30] ;  /* 0x00001e08240075b4 */ /* 0x0001e40008011000 */
[----:B0-----:R-:W-:Y:S05]  /*8880*/  @P1 BRA `(.L_x_166) ;  /* 0xfffffffc00141947 */ /* 0x001fea000383ffff */
.L_x_163:
[----:B------:R-:W-:Y:S05]  /*8890*/  BSYNC B1 ;  /* 0x0000000000017941 */ /* 0x000fea0003800000 */
.L_x_162:
[----:B------:R-:W-:Y:S01]  /*88a0*/  LOP3.LUT P1, RZ, R11, 0xff, RZ, 0xc0, !PT ;  /* 0x000000ff0bff7812 */ /* 0x000fe2000782c0ff */
[----:B------:R-:W-:Y:S01]  /*88b0*/  IMAD.IADD R10, R13, 0x1, R10 ;  /* 0x000000010d0a7824 */ /* 0x000fe200078e020a */
[----:B------:R-:W-:Y:S01]  /*88c0*/  IADD3 R2, P2, R2, UR32, RZ ;  /* 0x0000002002027c10 */ /* 0x000fe2000ff5e0ff */
[----:B------:R-:W-:Y:S01]  /*88d0*/  ULDC.64 UR8, c[0x0][0x750] ;  /* 0x0001d40000087ab9 */ /* 0x000fe20000000a00 */
[----:B------:R-:W-:Y:S01]  /*88e0*/  BSSY B1, `(.L_x_167) ;  /* 0x000006a000017945 */ /* 0x000fe20003800000 */
[----:B------:R-:W-:Y:S01]  /*88f0*/  IMAD.MOV.U32 R21, RZ, RZ, -0x1 ;  /* 0xffffffffff157424 */ /* 0x000fe200078e00ff */
[----:B------:R-:W-:Y:S01]  /*8900*/  SHF.R.U32.HI R6, RZ, 0x3, R10 ;  /* 0x00000003ff067819 */ /* 0x000fe2000001160a */
[----:B------:R-:W-:Y:S01]  /*8910*/  IMAD.MOV.U32 R18, RZ, RZ, -0x1 ;  /* 0xffffffffff127424 */ /* 0x000fe200078e00ff */
[----:B------:R-:W-:Y:S01]  /*8920*/  ISETP.GT.U32.AND P0, PT, R10, 0x7, PT ;  /* 0x000000070a00780c */ /* 0x000fe20003f04070 */
[----:B------:R-:W-:Y:S01]  /*8930*/  IMAD.MOV.U32 R20, RZ, RZ, -0x1 ;  /* 0xffffffffff147424 */ /* 0x000fe200078e00ff */
[----:B------:R-:W-:-:S02]  /*8940*/  LOP3.LUT R6, R6, 0x1, RZ, 0xc0, !PT ;  /* 0x0000000106067812 */ /* 0x000fc400078ec0ff */
[----:B------:R-:W-:Y:S01]  /*8950*/  ISETP.LT.U32.AND P0, PT, R13, 0x8, P0 ;  /* 0x000000080d00780c */ /* 0x000fe20000701070 */
[----:B------:R-:W0:Y:S01]  /*8960*/  @P1 S2R R8, SR_CgaCtaId ;  /* 0x0000000000081919 */ /* 0x000e220000008800 */
[----:B------:R-:W-:Y:S02]  /*8970*/  @P1 MOV R7, 0x400 ;  /* 0x0000040000071802 */ /* 0x000fe40000000f00 */
[----:B------:R-:W-:Y:S02]  /*8980*/  IADD3.X R3, R3, UR7, RZ, P2, !PT ;  /* 0x0000000703037c10 */ /* 0x000fe400097fe4ff */
[----:B------:R-:W-:Y:S02]  /*8990*/  ISETP.GE.U32.AND P2, PT, R2, UR8, PT ;  /* 0x0000000802007c0c */ /* 0x000fe4000bf46070 */
[----:B------:R-:W-:Y:S02]  /*89a0*/  LOP3.LUT R10, R10, 0x7, RZ, 0xc0, !PT ;  /* 0x000000070a0a7812 */ /* 0x000fe400078ec0ff */
[----:B------:R-:W-:-:S02]  /*89b0*/  PRMT R11, RZ, 0x7610, R11 ;  /* 0x00007610ff0b7816 */ /* 0x000fc4000000000b */
[----:B0-----:R-:W-:-:S04]  /*89c0*/  @P1 LEA R7, R8, R7, 0x18 ;  /* 0x0000000708071211 */ /* 0x001fc800078ec0ff */
[----:B------:R0:W-:Y:S01]  /*89d0*/  @P1 SYNCS.ARRIVE.TRANS64.A1T0 RZ, [R7+URZ+0x98], RZ ;  /* 0x000098ff07ff19a7 */ /* 0x0001e2000810003f */
[----:B------:R-:W-:Y:S02]  /*89e0*/  ISETP.NE.U32.AND P1, PT, R6, 0x1, PT ;  /* 0x000000010600780c */ /* 0x000fe40003f25070 */
[----:B------:R-:W-:Y:S02]  /*89f0*/  SEL R6, RZ, 0x1, !P0 ;  /* 0x00000001ff067807 */ /* 0x000fe40004000000 */
[----:B------:R-:W-:Y:S02]  /*8a00*/  ISETP.GE.U32.AND.EX P0, PT, R3, UR9, PT, P2 ;  /* 0x0000000903007c0c */ /* 0x000fe4000bf06120 */
[----:B------:R-:W-:-:S04]  /*8a10*/  ISETP.GT.U32.AND P1, PT, R13, 0x7, !P1 ;  /* 0x000000070d00780c */ /* 0x000fc80004f24070 */
[----:B0-----:R-:W-:-:S04]  /*8a20*/  SEL R7, RZ, 0x1, !P1 ;  /* 0x00000001ff077807 */ /* 0x001fc80004800000 */
[--C-:B------:R-:W-:Y:S02]  /*8a30*/  LOP3.LUT R5, R7, R5, R6.reuse, 0x96, !PT ;  /* 0x0000000507057212 */ /* 0x100fe400078e9606 */
[----:B------:R-:W-:Y:S01]  /*8a40*/  PRMT R6, RZ, 0x7610, R6 ;  /* 0x00007610ff067816 */ /* 0x000fe20000000006 */
[----:B------:R-:W-:Y:S06]  /*8a50*/  @P0 BRA `(.L_x_168) ;  /* 0x0000000400480947 */ /* 0x000fec0003800000 */
[----:B------:R-:W0:Y:S01]  /*8a60*/  S2R R18, SR_CTAID.X ;  /* 0x0000000000127919 */ /* 0x000e220000002500 */
[----:B------:R-:W-:Y:S01]  /*8a70*/  ULDC UR8, c[0x0][0x150] ;  /* 0x0000540000087ab9 */ /* 0x000fe20000000800 */
[----:B------:R-:W1:Y:S01]  /*8a80*/  LDC R7, c[0x0][0x144] ;  /* 0x00005100ff077b82 */ /* 0x000e620000000800 */
[----:B------:R-:W-:Y:S01]  /*8a90*/  ULDC UR11, c[0x0][0x730] ;  /* 0x0001cc00000b7ab9 */ /* 0x000fe20000000800 */
[----:B------:R-:W2:Y:S06]  /*8aa0*/  S2R R21, SR_CTAID.Y ;  /* 0x0000000000157919 */ /* 0x000eac0000002600 */
[----:B------:R-:W3:Y:S01]  /*8ab0*/  LDC R22, c[0x0][0x148] ;  /* 0x00005200ff167b82 */ /* 0x000ee20000000800 */
[----:B0-----:R-:W-:-:S02]  /*8ac0*/  I2FP.F32.U32 R6, R18 ;  /* 0x0000001200067245 */ /* 0x001fc40000201000 */
[----:B--2---:R-:W-:-:S03]  /*8ad0*/  I2FP.F32.U32 R8, R21 ;  /* 0x0000001500087245 */ /* 0x004fc60000201000 */
[----:B------:R-:W-:Y:S01]  /*8ae0*/  FMUL R6, R6, UR8 ;  /* 0x0000000806067c20 */ /* 0x000fe20008400000 */
[----:B------:R-:W-:Y:S02]  /*8af0*/  ULDC UR8, c[0x0][0x154] ;  /* 0x0000550000087ab9 */ /* 0x000fe40000000800 */
[----:B------:R-:W-:Y:S01]  /*8b00*/  FMUL R9, R8, UR8 ;  /* 0x0000000808097c20 */ /* 0x000fe20008400000 */
[----:B------:R-:W-:Y:S02]  /*8b10*/  ULDC.64 UR8, c[0x0][0x728] ;  /* 0x0001ca0000087ab9 */ /* 0x000fe40000000a00 */
[----:B------:R-:W0:Y:S01]  /*8b20*/  F2I.U32.TRUNC.NTZ R6, R6 ;  /* 0x0000000600067305 */ /* 0x000e22000020f000 */
[----:B------:R-:W-:-:S04]  /*8b30*/  ISETP.NE.U32.AND P0, PT, RZ, UR8, PT ;  /* 0x00000008ff007c0c */ /* 0x000fc8000bf05070 */
[----:B------:R-:W-:-:S03]  /*8b40*/  ISETP.NE.AND.EX P0, PT, RZ, UR9, PT, P0 ;  /* 0x00000009ff007c0c */ /* 0x000fc6000bf05300 */
[----:B------:R-:W2:Y:S01]  /*8b50*/  F2I.U32.TRUNC.NTZ R9, R9 ;  /* 0x0000000900097305 */ /* 0x000ea2000020f000 */
[----:B0-----:R-:W-:Y:S02]  /*8b60*/  IMAD.MOV R8, RZ, RZ, -R6 ;  /* 0x000000ffff087224 */ /* 0x001fe400078e0a06 */
[----:B------:R-:W-:Y:S02]  /*8b70*/  IMAD.MOV.U32 R6, RZ, RZ, R2 ;  /* 0x000000ffff067224 */ /* 0x000fe400078e0002 */
[----:B-1----:R-:W-:Y:S02]  /*8b80*/  IMAD R18, R7, R8, R18 ;  /* 0x0000000807127224 */ /* 0x002fe400078e0212 */
[----:B------:R-:W-:Y:S02]  /*8b90*/  IMAD.MOV.U32 R7, RZ, RZ, R3 ;  /* 0x000000ffff077224 */ /* 0x000fe400078e0003 */
[----:B--2---:R-:W-:Y:S01]  /*8ba0*/  IMAD.MOV R24, RZ, RZ, -R9 ;  /* 0x000000ffff187224 */ /* 0x004fe200078e0a09 */
[----:B---3--:R-:W-:Y:S06]  /*8bb0*/  @!P0 BRA `(.L_x_169) ;  /* 0x0000000000288947 */ /* 0x008fec0003800000 */
[----:B------:R-:W-:Y:S02]  /*8bc0*/  ULDC UR10, c[0x0][0x734] ;  /* 0x0001cd00000a7ab9 */ /* 0x000fe40000000800 */
[----:B------:R-:W-:-:S05]  /*8bd0*/  IADD3 R7, P0, R2, UR10, RZ ;  /* 0x0000000a02077c10 */ /* 0x000fca000ff1e0ff */
[----:B------:R-:W-:-:S04]  /*8be0*/  IMAD.X R23, RZ, RZ, R3, P0 ;  /* 0x000000ffff177224 */ /* 0x000fc800000e0603 */
[----:B------:R-:W-:-:S04]  /*8bf0*/  IMAD.WIDE.U32 R8, R23, UR8, RZ ;  /* 0x0000000817087c25 */ /* 0x000fc8000f8e00ff */
[----:B------:R-:W-:-:S04]  /*8c00*/  IMAD.WIDE.U32 R8, P0, R7, UR9, R8 ;  /* 0x0000000907087c25 */ /* 0x000fc8000f800008 */
[----:B------:R-:W-:-:S04]  /*8c10*/  IMAD.WIDE.U32 R6, R7, UR8, RZ ;  /* 0x0000000807067c25 */ /* 0x000fc8000f8e00ff */
[----:B------:R-:W-:Y:S01]  /*8c20*/  IMAD.MOV.U32 R6, RZ, RZ, R9 ;  /* 0x000000ffff067224 */ /* 0x000fe200078e0009 */
[----:B------:R-:W-:Y:S01]  /*8c30*/  IADD3 RZ, P1, R7, R8, RZ ;  /* 0x0000000807ff7210 */ /* 0x000fe20007f3e0ff */
[----:B------:R-:W-:-:S04]  /*8c40*/  IMAD.X R7, RZ, RZ, RZ, P0 ;  /* 0x000000ffff077224 */ /* 0x000fc800000e06ff */
[----:B------:R-:W-:-:S08]  /*8c50*/  IMAD.WIDE.U32.X R6, R23, UR9, R6, P1 ;  /* 0x0000000917067c25 */ /* 0x000fd000088e0406 */
.L_x_169:
[--C-:B------:R-:W-:Y:S01]  /*8c60*/  SHF.R.U64 R20, R6, UR11, R7.reuse ;  /* 0x0000000b06147c19 */ /* 0x100fe20008001207 */
[----:B------:R-:W-:Y:S01]  /*8c70*/  ULDC.64 UR8, c[0x0][0x720] ;  /* 0x0001c80000087ab9 */ /* 0x000fe20000000a00 */
[----:B------:R-:W-:Y:S01]  /*8c80*/  SHF.R.U32.HI R6, RZ, UR11, R7 ;  /* 0x0000000bff067c19 */ /* 0x000fe20008011607 */
[----:B------:R-:W-:Y:S01]  /*8c90*/  ULDC.64 UR10, c[0x0][0x740] ;  /* 0x0001d000000a7ab9 */ /* 0x000fe20000000a00 */
[----:B------:R-:W-:Y:S01]  /*8ca0*/  IADD3 R7, P0, RZ, -R20, RZ ;  /* 0x80000014ff077210 */ /* 0x000fe20007f1e0ff */
[----:B------:R-:W-:-:S04]  /*8cb0*/  @P3 IMAD R18, R22, R24, R21 ;  /* 0x0000001816123224 */ /* 0x000fc800078e0215 */
[----:B------:R-:W-:Y:S01]  /*8cc0*/  IMAD.X R6, RZ, RZ, ~R6, P0 ;  /* 0x000000ffff067224 */ /* 0x000fe200000e0e06 */
[----:B------:R-:W-:-:S03]  /*8cd0*/  ISETP.NE.U32.AND P0, PT, RZ, UR10, PT ;  /* 0x0000000aff007c0c */ /* 0x000fc6000bf05070 */
[----:B------:R-:W-:Y:S01]  /*8ce0*/  IMAD R6, R6, UR8, RZ ;  /* 0x0000000806067c24 */ /* 0x000fe2000f8e02ff */
[----:B------:R-:W-:-:S03]  /*8cf0*/  ISETP.NE.AND.EX P0, PT, RZ, UR11, PT, P0 ;  /* 0x0000000bff007c0c */ /* 0x000fc6000bf05300 */
[C---:B------:R-:W-:Y:S02]  /*8d00*/  IMAD R9, R7.reuse, UR9, R6 ;  /* 0x0000000907097c24 */ /* 0x040fe4000f8e0206 */
[----:B------:R-:W-:Y:S01]  /*8d10*/  IMAD.WIDE.U32 R6, R7, UR8, R2 ;  /* 0x0000000807067c25 */ /* 0x000fe2000f8e0002 */
[----:B------:R-:W-:-:S03]  /*8d20*/  ULDC UR8, c[0x0][0x718] ;  /* 0x0001c60000087ab9 */ /* 0x000fc60000000800 */
[----:B------:R-:W-:-:S05]  /*8d30*/  IMAD.IADD R7, R7, 0x1, R9 ;  /* 0x0000000107077824 */ /* 0x000fca00078e0209 */
[--C-:B------:R-:W-:Y:S02]  /*8d40*/  SHF.R.U64 R21, R6, UR8, R7.reuse ;  /* 0x0000000806157c19 */ /* 0x100fe40008001207 */
[----:B------:R-:W-:Y:S01]  /*8d50*/  SHF.R.U32.HI R6, RZ, UR8, R7 ;  /* 0x00000008ff067c19 */ /* 0x000fe20008011607 */
[----:B------:R-:W-:-:S03]  /*8d60*/  ULDC UR8, c[0x0][0x708] ;  /* 0x0001c20000087ab9 */ /* 0x000fc60000000800 */
[--C-:B------:R-:W-:Y:S02]  /*8d70*/  SHF.R.U64 R24, R21, UR8, R6.reuse ;  /* 0x0000000815187c19 */ /* 0x100fe40008001206 */
[----:B------:R-:W-:Y:S01]  /*8d80*/  SHF.R.U32.HI R7, RZ, UR8, R6 ;  /* 0x00000008ff077c19 */ /* 0x000fe20008011606 */
[----:B------:R-:W-:-:S03]  /*8d90*/  ULDC UR8, c[0x0][0x758] ;  /* 0x0001d60000087ab9 */ /* 0x000fc60000000800 */
[--C-:B------:R-:W-:Y:S02]  /*8da0*/  SHF.R.U64 R22, R24, UR8, R7.reuse ;  /* 0x0000000818167c19 */ /* 0x100fe40008001207 */
[----:B------:R-:W-:-:S03]  /*8db0*/  SHF.R.U32.HI R23, RZ, UR8, R7 ;  /* 0x00000008ff177c19 */ /* 0x000fc60008011607 */
[----:B------:R-:W-:Y:S02]  /*8dc0*/  IMAD.MOV.U32 R6, RZ, RZ, R22 ;  /* 0x000000ffff067224 */ /* 0x000fe400078e0016 */
[----:B------:R-:W-:Y:S01]  /*8dd0*/  IMAD.MOV.U32 R7, RZ, RZ, R23 ;  /* 0x000000ffff077224 */ /* 0x000fe200078e0017 */
[----:B------:R-:W-:Y:S06]  /*8de0*/  @!P0 BRA `(.L_x_170) ;  /* 0x0000000000288947 */ /* 0x000fec0003800000 */
        /* <DEDUP_REMOVED lines=10> */
.L_x_170:
[----:B------:R-:W-:Y:S02]  /*8e90*/  ULDC UR8, c[0x0][0x748] ;  /* 0x0001d20000087ab9 */ /* 0x000fe40000000800 */
[----:B------:R-:W-:Y:S01]  /*8ea0*/  SHF.R.U64 R7, R6, UR8, R7 ;  /* 0x0000000806077c19 */ /* 0x000fe20008001207 */
[----:B------:R-:W-:Y:S01]  /*8eb0*/  ULDC UR8, c[0x0][0x738] ;  /* 0x0001ce0000087ab9 */ /* 0x000fe20000000800 */
[----:B------:R-:W-:-:S05]  /*8ec0*/  LOP3.LUT R6, R24, UR6, RZ, 0xc0, !PT ;  /* 0x0000000618067c12 */ /* 0x000fca000f8ec0ff */
[----:B------:R-:W-:Y:S02]  /*8ed0*/  IMAD R9, R7, UR5, R6 ;  /* 0x0000000507097c24 */ /* 0x000fe4000f8e0206 */
[----:B------:R-:W-:Y:S02]  /*8ee0*/  IMAD.MOV R7, RZ, RZ, -R7 ;  /* 0x000000ffff077224 */ /* 0x000fe400078e0a07 */
[----:B------:R-:W-:Y:S02]  /*8ef0*/  IMAD.MOV.U32 R6, RZ, RZ, 0x1 ;  /* 0x00000001ff067424 */ /* 0x000fe400078e00ff */
[----:B------:R-:W-:Y:S01]  /*8f00*/  IMAD R22, R7, UR8, R22 ;  /* 0x0000000807167c24 */ /* 0x000fe2000f8e0216 */
[----:B------:R-:W-:Y:S01]  /*8f10*/  ULDC UR8, c[0x0][0x710] ;  /* 0x0001c40000087ab9 */ /* 0x000fe20000000800 */
[----:B------:R-:W-:Y:S01]  /*8f20*/  LOP3.LUT R7, R21, UR4, RZ, 0xc0, !PT ;  /* 0x0000000415077c12 */ /* 0x000fe2000f8ec0ff */
[----:B------:R-:W-:Y:S01]  /*8f30*/  IMAD R21, R9, UR8, R18 ;  /* 0x0000000809157c24 */ /* 0x000fe2000f8e0212 */
[----:B------:R-:W-:-:S03]  /*8f40*/  ULDC UR8, c[0x0][0x700] ;  /* 0x0001c00000087ab9 */ /* 0x000fc60000000800 */
[----:B------:R-:W-:-:S05]  /*8f50*/  IMAD R22, R22, UR8, R7 ;  /* 0x0000000816167c24 */ /* 0x000fca000f8e0207 */
[----:B------:R-:W-:Y:S02]  /*8f60*/  SEL R18, R22, R21, !P3 ;  /* 0x0000001516127207 */ /* 0x000fe40005800000 */
[----:B------:R-:W-:-:S07]  /*8f70*/  SEL R21, R21, R22, !P3 ;  /* 0x0000001615157207 */ /* 0x000fce0005800000 */
.L_x_168:
[----:B------:R-:W-:Y:S05]  /*8f80*/  BSYNC B1 ;  /* 0x0000000000017941 */ /* 0x000fea0003800000 */
.L_x_167:
[----:B------:R-:W-:-:S13]  /*8f90*/  LOP3.LUT P0, RZ, R6, 0xff, RZ, 0xc0, !PT ;  /* 0x000000ff06ff7812 */ /* 0x000fda000780c0ff */
[----:B------:R-:W-:Y:S05]  /*8fa0*/  @P0 BRA `(.L_x_171) ;  /* 0xfffffff400100947 */ /* 0x000fea000383ffff */
[----:B------:R-:W-:Y:S05]  /*8fb0*/  BSYNC B0 ;  /* 0x0000000000007941 */ /* 0x000fea0003800000 */
.L_x_160:
[----:B------:R-:W-:-:S03]  /*8fc0*/  UMOV UR8, 0xffffffff ;  /* 0xffffffff00087882 */ /* 0x000fc60000000000 */
[----:B------:R-:W-:Y:S05]  /*8fd0*/  BRA.DIV UR8, `(.L_x_172) ;  /* 0x0000000608947947 */ /* 0x000fea000b800000 */
[----:B------:R-:W-:-:S13]  /*8fe0*/  ELECT P0, URZ, PT ;  /* 0x00000000003f782f */ /* 0x000fda0003800000 */
.L_x_190:
[----:B------:R-:W-:Y:S04]  /*8ff0*/  BSSY B0, `(.L_x_173) ;  /* 0x000004f000007945 */ /* 0x000fe80003800000 */
[----:B------:R-:W-:Y:S05]  /*9000*/  @!P0 BRA `(.L_x_174) ;  /* 0x0000000400348947 */ /* 0x000fea0003800000 */
[----:B------:R-:W-:-:S04]  /*9010*/  LOP3.LUT R4, R4, 0x2, RZ, 0xfc, !PT ;  /* 0x0000000204047812 */ /* 0x000fc800078efcff */
[----:B------:R-:W-:-:S13]  /*9020*/  ISETP.NE.AND P0, PT, R4, 0x3, PT ;  /* 0x000000030400780c */ /* 0x000fda0003f05270 */
[----:B------:R-:W-:Y:S05]  /*9030*/  @!P0 BRA `(.L_x_175) ;  /* 0x0000000000048947 */ /* 0x000fea0003800000 */
[----:B------:R-:W-:Y:S01]  /*9040*/  BPT.TRAP 0x1 ;  /* 0x000000040000795c */ /* 0x000fe20000300000 */
.L_x_175:
[----:B------:R-:W0:Y:S01]  /*9050*/  S2R R3, SR_CgaCtaId ;  /* 0x0000000000037919 */ /* 0x000e220000008800 */
[----:B------:R-:W-:Y:S02]  /*9060*/  MOV R0, 0x400 ;  /* 0x0000040000007802 */ /* 0x000fe40000000f00 */
[----:B------:R-:W-:Y:S02]  /*9070*/  SHF.L.U32 R2, R5, 0x1f, RZ ;  /* 0x0000001f05027819 */ /* 0x000fe400000006ff */
[----:B0-----:R-:W-:-:S05]  /*9080*/  LEA R3, R3, R0, 0x18 ;  /* 0x0000000003037211 */ /* 0x001fca00078ec0ff */
[----:B------:R-:W-:-:S04]  /*9090*/  VIADD R3, R3, 0x40 ;  /* 0x0000004003037836 */ /* 0x000fc80000000000 */
[C---:B------:R-:W-:Y:S02]  /*90a0*/  IMAD R7, R10.reuse, 0x8, R3 ;  /* 0x000000080a077824 */ /* 0x040fe400078e0203 */
[----:B------:R-:W-:Y:S02]  /*90b0*/  VIADD R10, R10, 0x1 ;  /* 0x000000010a0a7836 */ /* 0x000fe40000000000 */
[----:B------:R-:W0:Y:S03]  /*90c0*/  SYNCS.PHASECHK.TRANS64.TRYWAIT P0, [R7+URZ], R2 ;  /* 0x00000002070075a7 */ /* 0x000e26000800017f */
[----:B------:R-:W-:-:S04]  /*90d0*/  ISETP.NE.AND P1, PT, R10, 0x8, PT ;  /* 0x000000080a00780c */ /* 0x000fc80003f25270 */
[----:B------:R-:W-:Y:S02]  /*90e0*/  SEL R0, RZ, 0x1, P1 ;  /* 0x00000001ff007807 */ /* 0x000fe40000800000 */
[----:B------:R-:W-:Y:S02]  /*90f0*/  SEL R10, R10, RZ, P1 ;  /* 0x000000ff0a0a7207 */ /* 0x000fe40000800000 */
[----:B------:R-:W-:-:S03]  /*9100*/  LOP3.LUT R5, R5, R0, RZ, 0x3c, !PT ;  /* 0x0000000005057212 */ /* 0x000fc600078e3cff */
[----:B------:R-:W-:Y:S01]  /*9110*/  IMAD R9, R10, 0x8, R3 ;  /* 0x000000080a097824 */ /* 0x000fe200078e0203 */
[----:B------:R-:W-:Y:S01]  /*9120*/  SHF.L.U32 R4, R5, 0x1f, RZ ;  /* 0x0000001f05047819 */ /* 0x000fe200000006ff */
[----:B0-----:R-:W-:Y:S06]  /*9130*/  @!P0 BRA `(.L_x_176) ;  /* 0x00000004005c8947 */ /* 0x001fec0003800000 */
.L_x_191:
[----:B------:R-:W1:Y:S01]  /*9140*/  SYNCS.PHASECHK.TRANS64.TRYWAIT P0, [R9+URZ], R4 ;  /* 0x00000004090075a7 */ /* 0x000e62000800017f */
[----:B------:R-:W-:-:S05]  /*9150*/  VIADD R0, R10, 0x1 ;  /* 0x000000010a007836 */ /* 0x000fca0000000000 */
[----:B------:R-:W-:-:S04]  /*9160*/  ISETP.NE.AND P1, PT, R0, 0x8, PT ;  /* 0x000000080000780c */ /* 0x000fc80003f25270 */
[----:B0-----:R-:W-:Y:S02]  /*9170*/  SEL R2, RZ, 0x1, P1 ;  /* 0x00000001ff027807 */ /* 0x001fe40000800000 */
[----:B------:R-:W-:Y:S02]  /*9180*/  SEL R0, R0, RZ, P1 ;  /* 0x000000ff00007207 */ /* 0x000fe40000800000 */
[----:B------:R-:W-:-:S03]  /*9190*/  LOP3.LUT R7, R5, R2, RZ, 0x3c, !PT ;  /* 0x0000000205077212 */ /* 0x000fc600078e3cff */
[----:B------:R-:W-:Y:S01]  /*91a0*/  IMAD R6, R0, 0x8, R3 ;  /* 0x0000000800067824 */ /* 0x000fe200078e0203 */
[----:B------:R-:W-:Y:S01]  /*91b0*/  SHF.L.U32 R5, R7, 0x1f, RZ ;  /* 0x0000001f07057819 */ /* 0x000fe200000006ff */
[----:B-1----:R-:W-:Y:S06]  /*91c0*/  @!P0 BRA `(.L_x_177) ;  /* 0x00000004004c8947 */ /* 0x002fec0003800000 */
.L_x_192:
[----:B------:R-:W1:Y:S01]  /*91d0*/  SYNCS.PHASECHK.TRANS64.TRYWAIT P0, [R6+URZ], R5 ;  /* 0x00000005060075a7 */ /* 0x000e62000800017f */
[----:B------:R-:W-:-:S05]  /*91e0*/  VIADD R0, R0, 0x1 ;  /* 0x0000000100007836 */ /* 0x000fca0000000000 */
[----:B------:R-:W-:-:S04]  /*91f0*/  ISETP.NE.AND P1, PT, R0, 0x8, PT ;  /* 0x000000080000780c */ /* 0x000fc80003f25270 */
[----:B------:R-:W-:Y:S02]  /*9200*/  SEL R2, RZ, 0x1, P1 ;  /* 0x00000001ff027807 */ /* 0x000fe40000800000 */
[----:B------:R-:W-:Y:S02]  /*9210*/  SEL R0, R0, RZ, P1 ;  /* 0x000000ff00007207 */ /* 0x000fe40000800000 */
[----:B------:R-:W-:-:S03]  /*9220*/  LOP3.LUT R7, R7, R2, RZ, 0x3c, !PT ;  /* 0x0000000207077212 */ /* 0x000fc600078e3cff */
[----:B0-----:R-:W-:Y:S01]  /*9230*/  IMAD R9, R0, 0x8, R3 ;  /* 0x0000000800097824 */ /* 0x001fe200078e0203 */
[----:B------:R-:W-:Y:S01]  /*9240*/  SHF.L.U32 R4, R7, 0x1f, RZ ;  /* 0x0000001f07047819 */ /* 0x000fe200000006ff */
[----:B-1----:R-:W-:Y:S06]  /*9250*/  @!P0 BRA `(.L_x_178) ;  /* 0x00000004003c8947 */ /* 0x002fec0003800000 */
.L_x_193:
        /* <DEDUP_REMOVED lines=9> */
.L_x_194:
        /* <DEDUP_REMOVED lines=9> */
.L_x_195:
        /* <DEDUP_REMOVED lines=9> */
.L_x_196:
[----:B------:R-:W1:Y:S01]  /*9410*/  SYNCS.PHASECHK.TRANS64.TRYWAIT P0, [R6+URZ], R5 ;  /* 0x00000005060075a7 */ /* 0x000e62000800017f */
[----:B------:R-:W-:-:S05]  /*9420*/  VIADD R0, R0, 0x1 ;  /* 0x0000000100007836 */ /* 0x000fca0000000000 */
[----:B------:R-:W-:-:S04]  /*9430*/  ISETP.NE.AND P1, PT, R0, 0x8, PT ;  /* 0x000000080000780c */ /* 0x000fc80003f25270 */
[----:B------:R-:W-:Y:S02]  /*9440*/  SEL R2, RZ, 0x1, P1 ;  /* 0x00000001ff027807 */ /* 0x000fe40000800000 */
[----:B------:R-:W-:Y:S02]  /*9450*/  SEL R0, R0, RZ, P1 ;  /* 0x000000ff00007207 */ /* 0x000fe40000800000 */
[----:B------:R-:W-:Y:S01]  /*9460*/  LOP3.LUT R2, R7, R2, RZ, 0x3c, !PT ;  /* 0x0000000207027212 */ /* 0x000fe200078e3cff */
[----:B-1----:R-:W-:Y:S06]  /*9470*/  @!P0 BRA `(.L_x_182) ;  /* 0x0000000400048947 */ /* 0x002fec0003800000 */
.L_x_197:
[----:B------:R-:W-:Y:S01]  /*9480*/  IMAD R3, R0, 0x8, R3 ;  /* 0x0000000800037824 */ /* 0x000fe200078e0203 */
[----:B------:R-:W-:-:S07]  /*9490*/  SHF.L.U32 R0, R2, 0x1f, RZ ;  /* 0x0000001f02007819 */ /* 0x000fce00000006ff */
.L_x_183:
[----:B--2---:R2:W3:Y:S02]  /*94a0*/  SYNCS.PHASECHK.TRANS64.TRYWAIT P0, [R3+URZ], R0 ;  /* 0x00000000030075a7 */ /* 0x0044e4000800017f */
[----:B---3--:R-:W-:Y:S05]  /*94b0*/  @!P0 NANOSLEEP.SYNCS 0x989680 ;  /* 0x009896800000895d */ /* 0x008fea0003900000 */
[----:B------:R-:W3:Y:S02]  /*94c0*/  @!P0 SYNCS.PHASECHK.TRANS64 P0, [R3+URZ], R0 ;  /* 0x00000000030085a7 */ /* 0x000ee4000800007f */
[----:B---3--:R-:W-:Y:S05]  /*94d0*/  @!P0 BRA `(.L_x_183) ;  /* 0xfffffffc00f08947 */ /* 0x008fea000383ffff */
.L_x_174:
[----:B------:R-:W-:Y:S05]  /*94e0*/  BSYNC B0 ;  /* 0x0000000000007941 */ /* 0x000fea0003800000 */
.L_x_173:
[----:B------:R-:W-:Y:S05]  /*94f0*/  EXIT ;  /* 0x000000000000794d */ /* 0x000fea0003800000 */
.L_x_22:
[----:B-1----:R-:W-:-:S04]  /*9500*/  IMAD.U32 R202, RZ, RZ, UR11 ;  /* 0x0000000bffca7e24 */ /* 0x002fc8000f8e00ff */
[----:B------:R1:W3:Y:S03]  /*9510*/  SYNCS.PHASECHK.TRANS64.TRYWAIT P1, [R202+URZ], R15 ;  /* 0x0000000fca0075a7 */ /* 0x0002e6000802017f */
[----:B---3--:R-:W-:Y:S05]  /*9520*/  @!P1 NANOSLEEP.SYNCS 0x989680 ;  /* 0x009896800000995d */ /* 0x008fea0003900000 */
[----:B------:R-:W3:Y:S02]  /*9530*/  @!P1 SYNCS.PHASECHK.TRANS64 P1, [R202+URZ], R15 ;  /* 0x0000000fca0095a7 */ /* 0x000ee4000802007f */
[----:B---3--:R-:W-:Y:S05]  /*9540*/  @!P1 BRA `(.L_x_22) ;  /* 0xfffffffc00ec9947 */ /* 0x008fea000383ffff */
[----:B------:R-:W-:Y:S05]  /*9550*/  BRA `(.L_x_21) ;  /* 0xffffff8400787947 */ /* 0x000fea000383ffff */
.L_x_161:
[----:B------:R-:W-:Y:S01]  /*9560*/  BSSY B1, `(.L_x_184) ;  /* 0x0000006000017945 */ /* 0x000fe20003800000 */
[----:B------:R-:W-:-:S07]  /*9570*/  IMAD.MOV.U32 R6, RZ, RZ, -0x1 ;  /* 0xffffffffff067424 */ /* 0x000fce00078e00ff */
[----:B------:R-:W-:Y:S05]  /*9580*/  WARPSYNC.COLLECTIVE R6, `(.L_x_185) ;  /* 0x00000000060c7348 */ /* 0x000fea0003c00000 */
[----:B------:R-:W-:Y:S02]  /*9590*/  ELECT P0, UR62, PT ;  /* 0x00000000003e782f */ /* 0x000fe40003800000 */
[----:B------:R-:W-:Y:S01]  /*95a0*/  MOV R6, UR62 ;  /* 0x0000003e00067c02 */ /* 0x000fe20008000f00 */
[----:B------:R-:W-:Y:S10]  /*95b0*/  ENDCOLLECTIVE ;  /* 0x000000000000791b */ /* 0x000ff40003800000 */
.L_x_185:
[----:B------:R-:W-:Y:S05]  /*95c0*/  BSYNC B1 ;  /* 0x0000000000017941 */ /* 0x000fea0003800000 */
.L_x_184:
[----:B------:R-:W-:Y:S05]  /*95d0*/  BRA `(.L_x_186) ;  /* 0xffffffec00907947 */ /* 0x000fea000383ffff */
.L_x_164:
[----:B-1----:R1:W2:Y:S02]  /*95e0*/  SYNCS.PHASECHK.TRANS64.TRYWAIT P0, [R23+URZ+0x40], R8 ;  /* 0x00004008170075a7 */ /* 0x0022a4000800017f */
[----:B--2---:R-:W-:Y:S05]  /*95f0*/  @!P0 NANOSLEEP.SYNCS 0x989680 ;  /* 0x009896800000895d */ /* 0x004fea0003900000 */
[----:B------:R-:W2:Y:S02]  /*9600*/  @!P0 SYNCS.PHASECHK.TRANS64 P0, [R23+URZ+0x40], R8 ;  /* 0x00004008170085a7 */ /* 0x000ea4000800007f */
[----:B--2---:R-:W-:Y:S05]  /*9610*/  @!P0 BRA `(.L_x_164) ;  /* 0xfffffffc00f08947 */ /* 0x004fea000383ffff */
[----:B------:R-:W-:Y:S05]  /*9620*/  BRA `(.L_x_187) ;  /* 0xffffffec00d07947 */ /* 0x000fea000383ffff */
.L_x_172:
[----:B------:R-:W-:Y:S01]  /*9630*/  BSSY B0, `(.L_x_188) ;  /* 0x0000006000007945 */ /* 0x000fe20003800000 */
[----:B------:R-:W-:-:S07]  /*9640*/  IMAD.MOV.U32 R6, RZ, RZ, -0x1 ;  /* 0xffffffffff067424 */ /* 0x000fce00078e00ff */
[----:B------:R-:W-:Y:S05]  /*9650*/  WARPSYNC.COLLECTIVE R6, `(.L_x_189) ;  /* 0x00000000060c7348 */ /* 0x000fea0003c00000 */
[----:B------:R-:W-:Y:S02]  /*9660*/  ELECT P0, UR62, PT ;  /* 0x00000000003e782f */ /* 0x000fe40003800000 */
[----:B------:R-:W-:Y:S01]  /*9670*/  MOV R6, UR62 ;  /* 0x0000003e00067c02 */ /* 0x000fe20008000f00 */
[----:B------:R-:W-:Y:S10]  /*9680*/  ENDCOLLECTIVE ;  /* 0x000000000000791b */ /* 0x000ff40003800000 */
.L_x_189:
[----:B------:R-:W-:Y:S05]  /*9690*/  BSYNC B0 ;  /* 0x0000000000007941 */ /* 0x000fea0003800000 */
.L_x_188:
[----:B------:R-:W-:Y:S05]  /*96a0*/  BRA `(.L_x_190) ;  /* 0xfffffff800507947 */ /* 0x000fea000383ffff */
.L_x_176:
[----:B0-----:R0:W1:Y:S02]  /*96b0*/  SYNCS.PHASECHK.TRANS64.TRYWAIT P0, [R7+URZ], R2 ;  /* 0x00000002070075a7 */ /* 0x001064000800017f */
[----:B-1----:R-:W-:Y:S05]  /*96c0*/  @!P0 NANOSLEEP.SYNCS 0x989680 ;  /* 0x009896800000895d */ /* 0x002fea0003900000 */
[----:B------:R-:W1:Y:S02]  /*96d0*/  @!P0 SYNCS.PHASECHK.TRANS64 P0, [R7+URZ], R2 ;  /* 0x00000002070085a7 */ /* 0x000e64000800007f */
[----:B-1----:R-:W-:Y:S05]  /*96e0*/  @!P0 BRA `(.L_x_176) ;  /* 0xfffffffc00f08947 */ /* 0x002fea000383ffff */
[----:B------:R-:W-:Y:S05]  /*96f0*/  BRA `(.L_x_191) ;  /* 0xfffffff800907947 */ /* 0x000fea000383ffff */
.L_x_177:
[----:B0-----:R0:W1:Y:S02]  /*9700*/  SYNCS.PHASECHK.TRANS64.TRYWAIT P0, [R9+URZ], R4 ;  /* 0x00000004090075a7 */ /* 0x001064000800017f */
[----:B-1----:R-:W-:Y:S05]  /*9710*/  @!P0 NANOSLEEP.SYNCS 0x989680 ;  /* 0x009896800000895d */ /* 0x002fea0003900000 */
[----:B------:R-:W1:Y:S02]  /*9720*/  @!P0 SYNCS.PHASECHK.TRANS64 P0, [R9+URZ], R4 ;  /* 0x00000004090085a7 */ /* 0x000e64000800007f */
[----:B-1----:R-:W-:Y:S05]  /*9730*/  @!P0 BRA `(.L_x_177) ;  /* 0xfffffffc00f08947 */ /* 0x002fea000383ffff */
[----:B------:R-:W-:Y:S05]  /*9740*/  BRA `(.L_x_192) ;  /* 0xfffffff800a07947 */ /* 0x000fea000383ffff */
.L_x_178:
[----:B0-----:R0:W1:Y:S02]  /*9750*/  SYNCS.PHASECHK.TRANS64.TRYWAIT P0, [R6+URZ], R5 ;  /* 0x00000005060075a7 */ /* 0x001064000800017f */
[----:B-1----:R-:W-:Y:S05]  /*9760*/  @!P0 NANOSLEEP.SYNCS 0x989680 ;  /* 0x009896800000895d */ /* 0x002fea0003900000 */
[----:B------:R-:W1:Y:S02]  /*9770*/  @!P0 SYNCS.PHASECHK.TRANS64 P0, [R6+URZ], R5 ;  /* 0x00000005060085a7 */ /* 0x000e64000800007f */
[----:B-1----:R-:W-:Y:S05]  /*9780*/  @!P0 BRA `(.L_x_178) ;  /* 0xfffffffc00f08947 */ /* 0x002fea000383ffff */
[----:B------:R-:W-:Y:S05]  /*9790*/  BRA `(.L_x_193) ;  /* 0xfffffff800b07947 */ /* 0x000fea000383ffff */
.L_x_179:
[----:B0-----:R0:W1:Y:S02]  /*97a0*/  SYNCS.PHASECHK.TRANS64.TRYWAIT P0, [R9+URZ], R4 ;  /* 0x00000004090075a7 */ /* 0x001064000800017f */
[----:B-1----:R-:W-:Y:S05]  /*97b0*/  @!P0 NANOSLEEP.SYNCS 0x989680 ;  /* 0x009896800000895d */ /* 0x002fea0003900000 */
[----:B------:R-:W1:Y:S02]  /*97c0*/  @!P0 SYNCS.PHASECHK.TRANS64 P0, [R9+URZ], R4 ;  /* 0x00000004090085a7 */ /* 0x000e64000800007f */
[----:B-1----:R-:W-:Y:S05]  /*97d0*/  @!P0 BRA `(.L_x_179) ;  /* 0xfffffffc00f08947 */ /* 0x002fea000383ffff */
[----:B------:R-:W-:Y:S05]  /*97e0*/  BRA `(.L_x_194) ;  /* 0xfffffff800c07947 */ /* 0x000fea000383ffff */
.L_x_180:
[----:B0-----:R0:W1:Y:S02]  /*97f0*/  SYNCS.PHASECHK.TRANS64.TRYWAIT P0, [R6+URZ], R5 ;  /* 0x00000005060075a7 */ /* 0x001064000800017f */
[----:B-1----:R-:W-:Y:S05]  /*9800*/  @!P0 NANOSLEEP.SYNCS 0x989680 ;  /* 0x009896800000895d */ /* 0x002fea0003900000 */
[----:B------:R-:W1:Y:S02]  /*9810*/  @!P0 SYNCS.PHASECHK.TRANS64 P0, [R6+URZ], R5 ;  /* 0x00000005060085a7 */ /* 0x000e64000800007f */
[----:B-1----:R-:W-:Y:S05]  /*9820*/  @!P0 BRA `(.L_x_180) ;  /* 0xfffffffc00f08947 */ /* 0x002fea000383ffff */
[----:B------:R-:W-:Y:S05]  /*9830*/  BRA `(.L_x_195) ;  /* 0xfffffff800d07947 */ /* 0x000fea000383ffff */
.L_x_181:
[----:B0-----:R0:W1:Y:S02]  /*9840*/  SYNCS.PHASECHK.TRANS64.TRYWAIT P0, [R9+URZ], R4 ;  /* 0x00000004090075a7 */ /* 0x001064000800017f */
[----:B-1----:R-:W-:Y:S05]  /*9850*/  @!P0 NANOSLEEP.SYNCS 0x989680 ;  /* 0x009896800000895d */ /* 0x002fea0003900000 */
[----:B------:R-:W1:Y:S02]  /*9860*/  @!P0 SYNCS.PHASECHK.TRANS64 P0, [R9+URZ], R4 ;  /* 0x00000004090085a7 */ /* 0x000e64000800007f */
[----:B-1----:R-:W-:Y:S05]  /*9870*/  @!P0 BRA `(.L_x_181) ;  /* 0xfffffffc00f08947 */ /* 0x002fea000383ffff */
[----:B------:R-:W-:Y:S05]  /*9880*/  BRA `(.L_x_196) ;  /* 0xfffffff800e07947 */ /* 0x000fea000383ffff */
.L_x_182:
[----:B-1----:R1:W2:Y:S02]  /*9890*/  SYNCS.PHASECHK.TRANS64.TRYWAIT P0, [R6+URZ], R5 ;  /* 0x00000005060075a7 */ /* 0x0022a4000800017f */
[----:B--2---:R-:W-:Y:S05]  /*98a0*/  @!P0 NANOSLEEP.SYNCS 0x989680 ;  /* 0x009896800000895d */ /* 0x004fea0003900000 */
[----:B------:R-:W2:Y:S02]  /*98b0*/  @!P0 SYNCS.PHASECHK.TRANS64 P0, [R6+URZ], R5 ;  /* 0x00000005060085a7 */ /* 0x000ea4000800007f */
[----:B--2---:R-:W-:Y:S05]  /*98c0*/  @!P0 BRA `(.L_x_182) ;  /* 0xfffffffc00f08947 */ /* 0x004fea000383ffff */
[----:B------:R-:W-:Y:S05]  /*98d0*/  BRA `(.L_x_197) ;  /* 0xfffffff800e87947 */ /* 0x000fea000383ffff */
.L_x_198:
[----:B------:R-:W-:-:S00]  /*98e0*/  BRA `(.L_x_198) ;  /* 0xfffffffc00fc7947 */ /* 0x000fc0000383ffff */
[----:B------:R-:W-:-:S00]  /*98f0*/  NOP ;  /* 0x0000000000007918 */ /* 0x000fc00000000000 */
        /* <DEDUP_REMOVED lines=8> */
.L_x_199:


//--------------------- .nv.shared._ZN7cutlass13device_kernelINS_4gemm6kernel13GemmUniversalIN4cute5tupleIJiiiiEEENS1_10collective13CollectiveMmaINS1_43MainloopSm90TmaGmmaWarpSpecializedSparseFP8ILi8ENS5_IJNS4_1CILi1EEENSA_ILi2EEESB_EEENS1_35KernelTmaWarpSpecializedCooperativeEEENS5_IJNSA_ILi128EEESG_SG_EEENS_12float_e4m3_tENS5_IJNS4_6LayoutINS5_IJiNS5_IJSC_iEEEiEEENS5_IJlNS5_IJSB_SC_EEElEEEEENSJ_INS5_IJNS5_IJNSA_ILi64EEEiEEENS5_IJSG_iEEEiEEENS5_IJNS5_IJSG_NSA_ILi8192EEEEEENS5_IJSB_lEEElEEEEEEEESI_NS5_IJlSB_lEEENS4_8TiledMMAINS4_8MMA_AtomIJNS4_4SM904GMMA6SPARSE32GMMA_64x128x64_F32E4M3E4M3_SS_TNILNS13_7ScaleInE1ELS16_1ELNS13_9SparseSelE0EEEEEENSJ_INS5_IJSC_SB_SB_EEENS5_IJSB_NSA_ILi0EEES1B_EEEEENS5_IJNS4_10UnderscoreES1E_S1E_EEEEENS4_23SM90_TMA_LOAD_MULTICASTENS4_14ComposedLayoutINS4_7SwizzleILi2ELi4ELi3EEENS4_25smem_sparse_ptr_flag_bitsILi2ELi8EEENSJ_INS5_IJNS5_IJSB_NSA_ILi8EEEEEENS5_IJSC_SP_EEEEEENS5_IJNS5_IJS1B_SG_EEESM_EEEEEEEvNS4_8identityENS4_13SM90_TMA_LOADENS1I_INS1J_ILi3ELi4ELi3EEENS4_18smem_ptr_flag_bitsILi8EEENSJ_INS5_IJS1N_SG_EEENS5_IJSG_SB_EEEEEEEvS1V_EENS_8epilogue10collective6detail29Sm90TmaWarpSpecializedAdapterINS26_15DefaultEpilogueIfNS5_IJSB_llEEES2A_NS25_6thread17LinearCombinationIfLi1EffLNS2B_9ScaleType4KindE0ELNS_15FloatRoundStyleE2EfEENS1_15EpilogueDefaultEEEEEvvEEEEvNT_6ParamsE --------------------------
	.section	.nv.shared._ZN7cutlass13device_kernelINS_4gemm6kernel13GemmUniversalIN4cute5tupleIJiiiiEEENS1_10collective13CollectiveMmaINS1_43MainloopSm90TmaGmmaWarpSpecializedSparseFP8ILi8ENS5_IJNS4_1CILi1EEENSA_ILi2EEESB_EEENS1_35KernelTmaWarpSpecializedCooperativeEEENS5_IJNSA_ILi128EEESG_SG_EEENS_12float_e4m3_tENS5_IJNS4_6LayoutINS5_IJiNS5_IJSC_iEEEiEEENS5_IJlNS5_IJSB_SC_EEElEEEEENSJ_INS5_IJNS5_IJNSA_ILi64EEEiEEENS5_IJSG_iEEEiEEENS5_IJNS5_IJSG_NSA_ILi8192EEEEEENS5_IJSB_lEEElEEEEEEEESI_NS5_IJlSB_lEEENS4_8TiledMMAINS4_8MMA_AtomIJNS4_4SM904GMMA6SPARSE32GMMA_64x128x64_F32E4M3E4M3_SS_TNILNS13_7ScaleInE1ELS16_1ELNS13_9SparseSelE0EEEEEENSJ_INS5_IJSC_SB_SB_EEENS5_IJSB_NSA_ILi0EEES1B_EEEEENS5_IJNS4_10UnderscoreES1E_S1E_EEEEENS4_23SM90_TMA_LOAD_MULTICASTENS4_14ComposedLayoutINS4_7SwizzleILi2ELi4ELi3EEENS4_25smem_sparse_ptr_flag_bitsILi2ELi8EEENSJ_INS5_IJNS5_IJSB_NSA_ILi8EEEEEENS5_IJSC_SP_EEEEEENS5_IJNS5_IJS1B_SG_EEESM_EEEEEEEvNS4_8identityENS4_13SM90_TMA_LOADENS1I_INS1J_ILi3ELi4ELi3EEENS4_18smem_ptr_flag_bitsILi8EEENSJ_INS5_IJS1N_SG_EEENS5_IJSG_SB_EEEEEEEvS1V_EENS_8epilogue10collective6detail29Sm90TmaWarpSpecializedAdapterINS26_15DefaultEpilogueIfNS5_IJSB_llEEES2A_NS25_6thread17LinearCombinationIfLi1EffLNS2B_9ScaleType4KindE0ELNS_15FloatRoundStyleE2EfEENS1_15EpilogueDefaultEEEEEvvEEEEvNT_6ParamsE,"aw",@nobits
	.sectionflags	@""
	.align	16
	.zero		1024


//--------------------- .nv.shared.reserved.0     --------------------------
	.section	.nv.shared.reserved.0,"aw",@nobits
	.weak		__nv_reservedSMEM_offset_0_alias
	.size		__nv_reservedSMEM_offset_0_alias, 0, 0
	.other		__nv_reservedSMEM_offset_0_alias,@"STO_CUDA_RESERVED_SHARED STV_DEFAULT"
__nv_reservedSMEM_offset_0_alias:
	.zero		0


//--------------------- .nv.global                --------------------------
	.section	.nv.global,"aw",@nobits
.nv.global:
	.type		_ZN39_INTERNAL_f57e1382_4_k_cu_ae27fda3_28174cute1_E,@object
	.size		_ZN39_INTERNAL_f57e1382_4_k_cu_ae27fda3_28174cute1_E,(_ZN39_INTERNAL_f57e1382_4_k_cu_ae27fda3_28174cuda3std3__45__cpo6cbeginE - _ZN39_INTERNAL_f57e1382_4_k_cu_ae27fda3_28174cute1_E)
_ZN39_INTERNAL_f57e1382_4_k_cu_ae27fda3_28174cute1_E:
	.zero		1
	.type		_ZN39_INTERNAL_f57e1382_4_k_cu_ae27fda3_28174cuda3std3__45__cpo6cbeginE,@object
	.size		_ZN39_INTERNAL_f57e1382_4_k_cu_ae27fda3_28174cuda3std3__45__cpo6cbeginE,(_ZN39_INTERNAL_f57e1382_4_k_cu_ae27fda3_28174cuda3std3__48in_placeE - _ZN39_INTERNAL_f57e1382_4_k_cu_ae27fda3_28174cuda3std3__45__cpo6cbeginE)
_ZN39_INTERNAL_f57e1382_4_k_cu_ae27fda3_28174cuda3std3__45__cpo6cbeginE:
	.zero		1
	.type		_ZN39_INTERNAL_f57e1382_4_k_cu_ae27fda3_28174cuda3std3__48in_placeE,@object
	.size		_ZN39_INTERNAL_f57e1382_4_k_cu_ae27fda3_28174cuda3std3__48in_placeE,(_ZN39_INTERNAL_f57e1382_4_k_cu_ae27fda3_28174cuda3std6ranges3__45__cpo9iter_moveE - _ZN39_INTERNAL_f57e1382_4_k_cu_ae27fda3_28174cuda3std3__48in_placeE)
_ZN39_INTERNAL_f57e1382_4_k_cu_ae27fda3_28174cuda3std3__48in_placeE:
	.zero		1
	.type		_ZN39_INTERNAL_f57e1382_4_k_cu_ae27fda3_28174cuda3std6ranges3__45__cpo9iter_moveE,@object
	.size		_ZN39_INTERNAL_f57e1382_4_k_cu_ae27fda3_28174cuda3std6ranges3__45__cpo9iter_moveE,(_ZN39_INTERNAL_f57e1382_4_k_cu_ae27fda3_28174cuda3std3__45__cpo5beginE - _ZN39_INTERNAL_f57e1382_4_k_cu_ae27fda3_28174cuda3std6ranges3__45__cpo9iter_moveE)
_ZN39_INTERNAL_f57e1382_4_k_cu_ae27fda3_28174cuda3std6ranges3__45__cpo9iter_moveE:
	.zero		1
	.type		_ZN39_INTERNAL_f57e1382_4_k_cu_ae27fda3_28174cuda3std3__45__cpo5beginE,@object
	.size		_ZN39_INTERNAL_f57e1382_4_k_cu_ae27fda3_28174cuda3std3__45__cpo5beginE,(_ZN39_INTERNAL_f57e1382_4_k_cu_ae27fda3_28174cuda3std3__441_GLOBAL__N__f57e1382_4_k_cu_ae27fda3_28176ignoreE - _ZN39_INTERNAL_f57e1382_4_k_cu_ae27fda3_28174cuda3std3__45__cpo5beginE)
_ZN39_INTERNAL_f57e1382_4_k_cu_ae27fda3_28174cuda3std3__45__cpo5beginE:
	.zero		1
	.type		_ZN39_INTERNAL_f57e1382_4_k_cu_ae27fda3_28174cuda3std3__441_GLOBAL__N__f57e1382_4_k_cu_ae27fda3_28176ignoreE,@object
	.size		_ZN39_INTERNAL_f57e1382_4_k_cu_ae27fda3_28174cuda3std3__441_GLOBAL__N__f57e1382_4_k_cu_ae27fda3_28176ignoreE,(_ZN39_INTERNAL_f57e1382_4_k_cu_ae27fda3_28174cute7productE - _ZN39_INTERNAL_f57e1382_4_k_cu_ae27fda3_28174cuda3std3__441_GLOBAL__N__f57e1382_4_k_cu_ae27fda3_28176ignoreE)
_ZN39_INTERNAL_f57e1382_4_k_cu_ae27fda3_28174cuda3std3__441_GLOBAL__N__f57e1382_4_k_cu_ae27fda3_28176ignoreE:
	.zero		1
	.type		_ZN39_INTERNAL_f57e1382_4_k_cu_ae27fda3_28174cute7productE,@object
	.size		_ZN39_INTERNAL_f57e1382_4_k_cu_ae27fda3_28174cute7productE,(_ZN39_INTERNAL_f57e1382_4_k_cu_ae27fda3_28174cuda3std3__45__cpo3endE - _ZN39_INTERNAL_f57e1382_4_k_cu_ae27fda3_28174cute7productE)
_ZN39_INTERNAL_f57e1382_4_k_cu_ae27fda3_28174cute7productE:
	.zero		1
	.type		_ZN39_INTERNAL_f57e1382_4_k_cu_ae27fda3_28174cuda3std3__45__cpo3endE,@object
	.size		_ZN39_INTERNAL_f57e1382_4_k_cu_ae27fda3_28174cuda3std3__45__cpo3endE,(_ZN39_INTERNAL_f57e1382_4_k_cu_ae27fda3_28174cuda3std3__419piecewise_constructE - _ZN39_INTERNAL_f57e1382_4_k_cu_ae27fda3_28174cuda3std3__45__cpo3endE)
_ZN39_INTERNAL_f57e1382_4_k_cu_ae27fda3_28174cuda3std3__45__cpo3endE:
	.zero		1
	.type		_ZN39_INTERNAL_f57e1382_4_k_cu_ae27fda3_28174cuda3std3__419piecewise_constructE,@object
	.size		_ZN39_INTERNAL_f57e1382_4_k_cu_ae27fda3_28174cuda3std3__419piecewise_constructE,(_ZN39_INTERNAL_f57e1382_4_k_cu_ae27fda3_28174cuda3std3__45__cpo4cendE - _ZN39_INTERNAL_f57e1382_4_k_cu_ae27fda3_28174cuda3std3__419piecewise_constructE)
_ZN39_INTERNAL_f57e1382_4_k_cu_ae27fda3_28174cuda3std3__419piecewise_constructE:
	.zero		1
	.type		_ZN39_INTERNAL_f57e1382_4_k_cu_ae27fda3_28174cuda3std3__45__cpo4cendE,@object
	.size		_ZN39_INTERNAL_f57e1382_4_k_cu_ae27fda3_28174cuda3std3__45__cpo4cendE,(_ZN39_INTERNAL_f57e1382_4_k_cu_ae27fda3_28174cuda3std6ranges3__45__cpo4swapE - _ZN39_INTERNAL_f57e1382_4_k_cu_ae27fda3_28174cuda3std3__45__cpo4cendE)
_ZN39_INTERNAL_f57e1382_4_k_cu_ae27fda3_28174cuda3std3__45__cpo4cendE:
	.zero		1
	.type		_ZN39_INTERNAL_f57e1382_4_k_cu_ae27fda3_28174cuda3std6ranges3__45__cpo4swapE,@object
	.size		_ZN39_INTERNAL_f57e1382_4_k_cu_ae27fda3_28174cuda3std6ranges3__45__cpo4swapE,(.L_7 - _ZN39_INTERNAL_f57e1382_4_k_cu_ae27fda3_28174cuda3std6ranges3__45__cpo4swapE)
_ZN39_INTERNAL_f57e1382_4_k_cu_ae27fda3_28174cuda3std6ranges3__45__cpo4swapE:
	.zero		1
.L_7:


//--------------------- .nv.constant0._ZN7cutlass13device_kernelINS_4gemm6kernel13GemmUniversalIN4cute5tupleIJiiiiEEENS1_10collective13CollectiveMmaINS1_43MainloopSm90TmaGmmaWarpSpecializedSparseFP8ILi8ENS5_IJNS4_1CILi1EEENSA_ILi2EEESB_EEENS1_35KernelTmaWarpSpecializedCooperativeEEENS5_IJNSA_ILi128EEESG_SG_EEENS_12float_e4m3_tENS5_IJNS4_6LayoutINS5_IJiNS5_IJSC_iEEEiEEENS5_IJlNS5_IJSB_SC_EEElEEEEENSJ_INS5_IJNS5_IJNSA_ILi64EEEiEEENS5_IJSG_iEEEiEEENS5_IJNS5_IJSG_NSA_ILi8192EEEEEENS5_IJSB_lEEElEEEEEEEESI_NS5_IJlSB_lEEENS4_8TiledMMAINS4_8MMA_AtomIJNS4_4SM904GMMA6SPARSE32GMMA_64x128x64_F32E4M3E4M3_SS_TNILNS13_7ScaleInE1ELS16_1ELNS13_9SparseSelE0EEEEEENSJ_INS5_IJSC_SB_SB_EEENS5_IJSB_NSA_ILi0EEES1B_EEEEENS5_IJNS4_10UnderscoreES1E_S1E_EEEEENS4_23SM90_TMA_LOAD_MULTICASTENS4_14ComposedLayoutINS4_7SwizzleILi2ELi4ELi3EEENS4_25smem_sparse_ptr_flag_bitsILi2ELi8EEENSJ_INS5_IJNS5_IJSB_NSA_ILi8EEEEEENS5_IJSC_SP_EEEEEENS5_IJNS5_IJS1B_SG_EEESM_EEEEEEEvNS4_8identityENS4_13SM90_TMA_LOADENS1I_INS1J_ILi3ELi4ELi3EEENS4_18smem_ptr_flag_bitsILi8EEENSJ_INS5_IJS1N_SG_EEENS5_IJSG_SB_EEEEEEEvS1V_EENS_8epilogue10collective6detail29Sm90TmaWarpSpecializedAdapterINS26_15DefaultEpilogueIfNS5_IJSB_llEEES2A_NS25_6thread17LinearCombinationIfLi1EffLNS2B_9ScaleType4KindE0ELNS_15FloatRoundStyleE2EfEENS1_15EpilogueDefaultEEEEEvvEEEEvNT_6ParamsE --------------------------
	.section	.nv.constant0._ZN7cutlass13device_kernelINS_4gemm6kernel13GemmUniversalIN4cute5tupleIJiiiiEEENS1_10collective13CollectiveMmaINS1_43MainloopSm90TmaGmmaWarpSpecializedSparseFP8ILi8ENS5_IJNS4_1CILi1EEENSA_ILi2EEESB_EEENS1_35KernelTmaWarpSpecializedCooperativeEEENS5_IJNSA_ILi128EEESG_SG_EEENS_12float_e4m3_tENS5_IJNS4_6LayoutINS5_IJiNS5_IJSC_iEEEiEEENS5_IJlNS5_IJSB_SC_EEElEEEEENSJ_INS5_IJNS5_IJNSA_ILi64EEEiEEENS5_IJSG_iEEEiEEENS5_IJNS5_IJSG_NSA_ILi8192EEEEEENS5_IJSB_lEEElEEEEEEEESI_NS5_IJlSB_lEEENS4_8TiledMMAINS4_8MMA_AtomIJNS4_4SM904GMMA6SPARSE32GMMA_64x128x64_F32E4M3E4M3_SS_TNILNS13_7ScaleInE1ELS16_1ELNS13_9SparseSelE0EEEEEENSJ_INS5_IJSC_SB_SB_EEENS5_IJSB_NSA_ILi0EEES1B_EEEEENS5_IJNS4_10UnderscoreES1E_S1E_EEEEENS4_23SM90_TMA_LOAD_MULTICASTENS4_14ComposedLayoutINS4_7SwizzleILi2ELi4ELi3EEENS4_25smem_sparse_ptr_flag_bitsILi2ELi8EEENSJ_INS5_IJNS5_IJSB_NSA_ILi8EEEEEENS5_IJSC_SP_EEEEEENS5_IJNS5_IJS1B_SG_EEESM_EEEEEEEvNS4_8identityENS4_13SM90_TMA_LOADENS1I_INS1J_ILi3ELi4ELi3EEENS4_18smem_ptr_flag_bitsILi8EEENSJ_INS5_IJS1N_SG_EEENS5_IJSG_SB_EEEEEEEvS1V_EENS_8epilogue10collective6detail29Sm90TmaWarpSpecializedAdapterINS26_15DefaultEpilogueIfNS5_IJSB_llEEES2A_NS25_6thread17LinearCombinationIfLi1EffLNS2B_9ScaleType4KindE0ELNS_15FloatRoundStyleE2EfEENS1_15EpilogueDefaultEEEEEvvEEEEvNT_6ParamsE,"a",@progbits
	.sectionflags	@""
	.align	4
.nv.constant0._ZN7cutlass13device_kernelINS_4gemm6kernel13GemmUniversalIN4cute5tupleIJiiiiEEENS1_10collective13CollectiveMmaINS1_43MainloopSm90TmaGmmaWarpSpecializedSparseFP8ILi8ENS5_IJNS4_1CILi1EEENSA_ILi2EEESB_EEENS1_35KernelTmaWarpSpecializedCooperativeEEENS5_IJNSA_ILi128EEESG_SG_EEENS_12float_e4m3_tENS5_IJNS4_6LayoutINS5_IJiNS5_IJSC_iEEEiEEENS5_IJlNS5_IJSB_SC_EEElEEEEENSJ_INS5_IJNS5_IJNSA_ILi64EEEiEEENS5_IJSG_iEEEiEEENS5_IJNS5_IJSG_NSA_ILi8192EEEEEENS5_IJSB_lEEElEEEEEEEESI_NS5_IJlSB_lEEENS4_8TiledMMAINS4_8MMA_AtomIJNS4_4SM904GMMA6SPARSE32GMMA_64x128x64_F32E4M3E4M3_SS_TNILNS13_7ScaleInE1ELS16_1ELNS13_9SparseSelE0EEEEEENSJ_INS5_IJSC_SB_SB_EEENS5_IJSB_NSA_ILi0EEES1B_EEEEENS5_IJNS4_10UnderscoreES1E_S1E_EEEEENS4_23SM90_TMA_LOAD_MULTICASTENS4_14ComposedLayoutINS4_7SwizzleILi2ELi4ELi3EEENS4_25smem_sparse_ptr_flag_bitsILi2ELi8EEENSJ_INS5_IJNS5_IJSB_NSA_ILi8EEEEEENS5_IJSC_SP_EEEEEENS5_IJNS5_IJS1B_SG_EEESM_EEEEEEEvNS4_8identityENS4_13SM90_TMA_LOADENS1I_INS1J_ILi3ELi4ELi3EEENS4_18smem_ptr_flag_bitsILi8EEENSJ_INS5_IJS1N_SG_EEENS5_IJSG_SB_EEEEEEEvS1V_EENS_8epilogue10collective6detail29Sm90TmaWarpSpecializedAdapterINS26_15DefaultEpilogueIfNS5_IJSB_llEEES2A_NS25_6thread17LinearCombinationIfLi1EffLNS2B_9ScaleType4KindE0ELNS_15FloatRoundStyleE2EfEENS1_15EpilogueDefaultEEEEEvvEEEEvNT_6ParamsE:
	.zero		1920


//--------------------- SYMBOLS --------------------------

	.type		.nv.reservedSmem.offset0,@object
	.size		.nv.reservedSmem.offset0,0x4
